//
// Generated by NVIDIA NVVM Compiler
//
// Compiler Build ID: CL-36424714
// Cuda compilation tools, release 13.0, V13.0.88
// Based on NVVM 20.0.0
//

.version 9.0
.target sm_100
.address_size 64

	// .globl	_Z38calculate_multi_dataset_std_dev_kernelPPcPPiS2_S1_iPjS3_Pdii
.global .align 4 .b8 precalc_xorwow_matrix[102400];
.global .align 4 .b8 precalc_xorwow_offset_matrix[102400];
.global .align 4 .b8 mrg32k3aM1[2304];
.global .align 4 .b8 mrg32k3aM2[2304];
.global .align 4 .b8 mrg32k3aM1SubSeq[2016];
.global .align 4 .b8 mrg32k3aM2SubSeq[2016];
.global .align 4 .b8 mrg32k3aM1Seq[2304];
.global .align 4 .b8 mrg32k3aM2Seq[2304];
.const .align 8 .b8 __cr_lgamma_table[72];

.visible .entry _Z38calculate_multi_dataset_std_dev_kernelPPcPPiS2_S1_iPjS3_Pdii(
	.param .u64 .ptr .align 1 _Z38calculate_multi_dataset_std_dev_kernelPPcPPiS2_S1_iPjS3_Pdii_param_0,
	.param .u64 .ptr .align 1 _Z38calculate_multi_dataset_std_dev_kernelPPcPPiS2_S1_iPjS3_Pdii_param_1,
	.param .u64 .ptr .align 1 _Z38calculate_multi_dataset_std_dev_kernelPPcPPiS2_S1_iPjS3_Pdii_param_2,
	.param .u64 .ptr .align 1 _Z38calculate_multi_dataset_std_dev_kernelPPcPPiS2_S1_iPjS3_Pdii_param_3,
	.param .u32 _Z38calculate_multi_dataset_std_dev_kernelPPcPPiS2_S1_iPjS3_Pdii_param_4,
	.param .u64 .ptr .align 1 _Z38calculate_multi_dataset_std_dev_kernelPPcPPiS2_S1_iPjS3_Pdii_param_5,
	.param .u64 .ptr .align 1 _Z38calculate_multi_dataset_std_dev_kernelPPcPPiS2_S1_iPjS3_Pdii_param_6,
	.param .u64 .ptr .align 1 _Z38calculate_multi_dataset_std_dev_kernelPPcPPiS2_S1_iPjS3_Pdii_param_7,
	.param .u32 _Z38calculate_multi_dataset_std_dev_kernelPPcPPiS2_S1_iPjS3_Pdii_param_8,
	.param .u32 _Z38calculate_multi_dataset_std_dev_kernelPPcPPiS2_S1_iPjS3_Pdii_param_9
)
{
	.local .align 16 .b8 	__local_depot0[20000];
	.reg .b64 	%SP;
	.reg .b64 	%SPL;
	.reg .pred 	%p<46>;
	.reg .b16 	%rs<4>;
	.reg .b32 	%r<545>;
	.reg .b64 	%rd<100>;
	.reg .b64 	%fd<135>;

	mov.u64 	%SPL, __local_depot0;
	ld.param.u64 	%rd24, [_Z38calculate_multi_dataset_std_dev_kernelPPcPPiS2_S1_iPjS3_Pdii_param_0];
	ld.param.u64 	%rd25, [_Z38calculate_multi_dataset_std_dev_kernelPPcPPiS2_S1_iPjS3_Pdii_param_1];
	ld.param.u64 	%rd26, [_Z38calculate_multi_dataset_std_dev_kernelPPcPPiS2_S1_iPjS3_Pdii_param_2];
	ld.param.u64 	%rd27, [_Z38calculate_multi_dataset_std_dev_kernelPPcPPiS2_S1_iPjS3_Pdii_param_3];
	ld.param.u32 	%r94, [_Z38calculate_multi_dataset_std_dev_kernelPPcPPiS2_S1_iPjS3_Pdii_param_4];
	ld.param.u64 	%rd21, [_Z38calculate_multi_dataset_std_dev_kernelPPcPPiS2_S1_iPjS3_Pdii_param_5];
	ld.param.u64 	%rd22, [_Z38calculate_multi_dataset_std_dev_kernelPPcPPiS2_S1_iPjS3_Pdii_param_6];
	ld.param.u64 	%rd23, [_Z38calculate_multi_dataset_std_dev_kernelPPcPPiS2_S1_iPjS3_Pdii_param_7];
	ld.param.u32 	%r96, [_Z38calculate_multi_dataset_std_dev_kernelPPcPPiS2_S1_iPjS3_Pdii_param_8];
	ld.param.u32 	%r95, [_Z38calculate_multi_dataset_std_dev_kernelPPcPPiS2_S1_iPjS3_Pdii_param_9];
	cvta.to.global.u64 	%rd1, %rd25;
	cvta.to.global.u64 	%rd2, %rd26;
	cvta.to.global.u64 	%rd3, %rd24;
	cvta.to.global.u64 	%rd4, %rd27;
	add.u64 	%rd5, %SPL, 0;
	mov.u32 	%r97, %ctaid.x;
	mov.u32 	%r98, %ntid.x;
	mov.u32 	%r99, %tid.x;
	mad.lo.s32 	%r1, %r97, %r98, %r99;
	setp.ge.s32 	%p1, %r1, %r96;
	@%p1 bra 	$L__BB0_64;
	cvta.to.global.u64 	%rd6, %rd21;
	cvta.to.global.u64 	%rd7, %rd22;
	setp.lt.s32 	%p2, %r94, 1;
	mov.f64 	%fd134, 0d0000000000000000;
	@%p2 bra 	$L__BB0_63;
	mul.wide.s32 	%rd29, %r1, 4;
	add.s64 	%rd30, %rd7, %rd29;
	ld.global.u32 	%r100, [%rd30];
	add.s64 	%rd31, %rd6, %rd29;
	ld.global.u32 	%r101, [%rd31];
	min.s32 	%r2, %r95, 5000;
	xor.b32  	%r3, %r101, -1640531527;
	xor.b32  	%r4, %r100, -2048144789;
	cvt.rn.f64.s32 	%fd1, %r2;
	setp.lt.s32 	%p3, %r95, 1;
	@%p3 bra 	$L__BB0_46;
	and.b32  	%r5, %r2, 15;
	and.b32  	%r6, %r2, 7;
	and.b32  	%r7, %r2, 8176;
	and.b32  	%r8, %r2, 3;
	mov.f64 	%fd134, 0d0000000000000000;
	mov.b32 	%r501, 0;
	cvt.u16.u32 	%rs1, %r2;
	shr.u16 	%rs2, %rs1, 4;
	and.b16  	%rs3, %rs2, 511;
$L__BB0_4:
	setp.lt.u32 	%p16, %r95, 16;
	mov.b32 	%r504, 0;
	@%p16 bra 	$L__BB0_7;
	mul.wide.u16 	%r281, %rs3, 16;
	neg.s32 	%r502, %r281;
	add.s64 	%rd99, %rd5, 32;
$L__BB0_6:
	.pragma "nounroll";
	mov.b32 	%r282, 0;
	st.local.v4.u32 	[%rd99+-32], {%r282, %r282, %r282, %r282};
	st.local.v4.u32 	[%rd99+-16], {%r282, %r282, %r282, %r282};
	st.local.v4.u32 	[%rd99], {%r282, %r282, %r282, %r282};
	st.local.v4.u32 	[%rd99+16], {%r282, %r282, %r282, %r282};
	add.s32 	%r502, %r502, 16;
	add.s64 	%rd99, %rd99, 64;
	setp.ne.s32 	%p17, %r502, 0;
	mov.u32 	%r504, %r7;
	@%p17 bra 	$L__BB0_6;
$L__BB0_7:
	setp.eq.s32 	%p18, %r5, 0;
	@%p18 bra 	$L__BB0_17;
	add.s32 	%r283, %r5, -1;
	setp.lt.u32 	%p19, %r283, 7;
	@%p19 bra 	$L__BB0_10;
	mul.wide.u32 	%rd58, %r504, 4;
	add.s64 	%rd59, %rd5, %rd58;
	mov.b32 	%r284, 0;
	st.local.u32 	[%rd59], %r284;
	st.local.u32 	[%rd59+4], %r284;
	st.local.u32 	[%rd59+8], %r284;
	st.local.u32 	[%rd59+12], %r284;
	st.local.u32 	[%rd59+16], %r284;
	st.local.u32 	[%rd59+20], %r284;
	st.local.u32 	[%rd59+24], %r284;
	st.local.u32 	[%rd59+28], %r284;
	add.s32 	%r504, %r504, 8;
$L__BB0_10:
	setp.eq.s32 	%p20, %r6, 0;
	@%p20 bra 	$L__BB0_17;
	add.s32 	%r285, %r6, -1;
	setp.lt.u32 	%p21, %r285, 3;
	@%p21 bra 	$L__BB0_13;
	mul.wide.u32 	%rd60, %r504, 4;
	add.s64 	%rd61, %rd5, %rd60;
	mov.b32 	%r286, 0;
	st.local.u32 	[%rd61], %r286;
	st.local.u32 	[%rd61+4], %r286;
	st.local.u32 	[%rd61+8], %r286;
	st.local.u32 	[%rd61+12], %r286;
	add.s32 	%r504, %r504, 4;
$L__BB0_13:
	setp.eq.s32 	%p22, %r8, 0;
	@%p22 bra 	$L__BB0_17;
	setp.eq.s32 	%p23, %r8, 1;
	mul.wide.u32 	%rd62, %r504, 4;
	add.s64 	%rd11, %rd5, %rd62;
	mov.b32 	%r287, 0;
	st.local.u32 	[%rd11], %r287;
	@%p23 bra 	$L__BB0_17;
	setp.eq.s32 	%p24, %r8, 2;
	mov.b32 	%r288, 0;
	st.local.u32 	[%rd11+4], %r288;
	@%p24 bra 	$L__BB0_17;
	mov.b32 	%r289, 0;
	st.local.u32 	[%rd11+8], %r289;
$L__BB0_17:
	mul.wide.u32 	%rd63, %r501, 4;
	add.s64 	%rd64, %rd4, %rd63;
	ld.global.u32 	%r18, [%rd64];
	setp.lt.s32 	%p25, %r18, 1;
	@%p25 bra 	$L__BB0_32;
	mul.wide.u32 	%rd65, %r501, 8;
	add.s64 	%rd66, %rd3, %rd65;
	ld.global.u64 	%rd67, [%rd66];
	cvta.to.global.u64 	%rd12, %rd67;
	add.s64 	%rd68, %rd2, %rd65;
	ld.global.u64 	%rd69, [%rd68];
	cvta.to.global.u64 	%rd13, %rd69;
	add.s64 	%rd70, %rd1, %rd65;
	ld.global.u64 	%rd71, [%rd70];
	cvta.to.global.u64 	%rd14, %rd71;
	mov.b32 	%r506, 0;
$L__BB0_19:
	mul.wide.u32 	%rd72, %r506, 4;
	add.s64 	%rd73, %rd13, %rd72;
	ld.global.s32 	%rd15, [%rd73];
	add.s64 	%rd74, %rd14, %rd72;
	ld.global.u32 	%r20, [%rd74];
	setp.lt.s32 	%p26, %r20, 1;
	mov.u32 	%r522, %r3;
	@%p26 bra 	$L__BB0_31;
	and.b32  	%r21, %r20, 7;
	setp.lt.u32 	%p27, %r20, 8;
	mov.b32 	%r515, 0;
	mov.u32 	%r512, %r4;
	mov.u32 	%r522, %r3;
	@%p27 bra 	$L__BB0_23;
	and.b32  	%r515, %r20, 2147483640;
	mov.b32 	%r507, 0;
	mov.u32 	%r512, %r4;
	mov.u32 	%r522, %r3;
$L__BB0_22:
	.pragma "nounroll";
	cvt.u64.u32 	%rd75, %r507;
	add.s64 	%rd76, %rd75, %rd15;
	add.s64 	%rd77, %rd12, %rd76;
	ld.global.s8 	%r294, [%rd77];
	mul.lo.s32 	%r295, %r294, -1640531535;
	xor.b32  	%r296, %r295, %r522;
	mad.lo.s32 	%r297, %r294, -1028477387, %r512;
	shf.l.wrap.b32 	%r298, %r296, %r296, 13;
	shf.l.wrap.b32 	%r299, %r297, %r297, 17;
	mad.lo.s32 	%r300, %r299, 374761393, %r298;
	mul.lo.s32 	%r301, %r300, 668265263;
	xor.b32  	%r302, %r301, %r299;
	xor.b32  	%r303, %r302, %r300;
	add.s32 	%r304, %r303, %r302;
	ld.global.s8 	%r305, [%rd77+1];
	mul.lo.s32 	%r306, %r305, -1640531535;
	xor.b32  	%r307, %r306, %r303;
	mad.lo.s32 	%r308, %r305, -1028477387, %r304;
	shf.l.wrap.b32 	%r309, %r307, %r307, 13;
	shf.l.wrap.b32 	%r310, %r308, %r308, 17;
	mad.lo.s32 	%r311, %r310, 374761393, %r309;
	mul.lo.s32 	%r312, %r311, 668265263;
	xor.b32  	%r313, %r312, %r310;
	xor.b32  	%r314, %r313, %r311;
	add.s32 	%r315, %r314, %r313;
	ld.global.s8 	%r316, [%rd77+2];
	mul.lo.s32 	%r317, %r316, -1640531535;
	xor.b32  	%r318, %r317, %r314;
	mad.lo.s32 	%r319, %r316, -1028477387, %r315;
	shf.l.wrap.b32 	%r320, %r318, %r318, 13;
	shf.l.wrap.b32 	%r321, %r319, %r319, 17;
	mad.lo.s32 	%r322, %r321, 374761393, %r320;
	mul.lo.s32 	%r323, %r322, 668265263;
	xor.b32  	%r324, %r323, %r321;
	xor.b32  	%r325, %r324, %r322;
	add.s32 	%r326, %r325, %r324;
	ld.global.s8 	%r327, [%rd77+3];
	mul.lo.s32 	%r328, %r327, -1640531535;
	xor.b32  	%r329, %r328, %r325;
	mad.lo.s32 	%r330, %r327, -1028477387, %r326;
	shf.l.wrap.b32 	%r331, %r329, %r329, 13;
	shf.l.wrap.b32 	%r332, %r330, %r330, 17;
	mad.lo.s32 	%r333, %r332, 374761393, %r331;
	mul.lo.s32 	%r334, %r333, 668265263;
	xor.b32  	%r335, %r334, %r332;
	xor.b32  	%r336, %r335, %r333;
	add.s32 	%r337, %r336, %r335;
	ld.global.s8 	%r338, [%rd77+4];
	mul.lo.s32 	%r339, %r338, -1640531535;
	xor.b32  	%r340, %r339, %r336;
	mad.lo.s32 	%r341, %r338, -1028477387, %r337;
	shf.l.wrap.b32 	%r342, %r340, %r340, 13;
	shf.l.wrap.b32 	%r343, %r341, %r341, 17;
	mad.lo.s32 	%r344, %r343, 374761393, %r342;
	mul.lo.s32 	%r345, %r344, 668265263;
	xor.b32  	%r346, %r345, %r343;
	xor.b32  	%r347, %r346, %r344;
	add.s32 	%r348, %r347, %r346;
	ld.global.s8 	%r349, [%rd77+5];
	mul.lo.s32 	%r350, %r349, -1640531535;
	xor.b32  	%r351, %r350, %r347;
	mad.lo.s32 	%r352, %r349, -1028477387, %r348;
	shf.l.wrap.b32 	%r353, %r351, %r351, 13;
	shf.l.wrap.b32 	%r354, %r352, %r352, 17;
	mad.lo.s32 	%r355, %r354, 374761393, %r353;
	mul.lo.s32 	%r356, %r355, 668265263;
	xor.b32  	%r357, %r356, %r354;
	xor.b32  	%r358, %r357, %r355;
	add.s32 	%r359, %r358, %r357;
	ld.global.s8 	%r360, [%rd77+6];
	mul.lo.s32 	%r361, %r360, -1640531535;
	xor.b32  	%r362, %r361, %r358;
	mad.lo.s32 	%r363, %r360, -1028477387, %r359;
	shf.l.wrap.b32 	%r364, %r362, %r362, 13;
	shf.l.wrap.b32 	%r365, %r363, %r363, 17;
	mad.lo.s32 	%r366, %r365, 374761393, %r364;
	mul.lo.s32 	%r367, %r366, 668265263;
	xor.b32  	%r368, %r367, %r365;
	xor.b32  	%r369, %r368, %r366;
	add.s32 	%r370, %r369, %r368;
	ld.global.s8 	%r371, [%rd77+7];
	mul.lo.s32 	%r372, %r371, -1640531535;
	xor.b32  	%r373, %r372, %r369;
	mad.lo.s32 	%r374, %r371, -1028477387, %r370;
	shf.l.wrap.b32 	%r375, %r373, %r373, 13;
	shf.l.wrap.b32 	%r376, %r374, %r374, 17;
	mad.lo.s32 	%r377, %r376, 374761393, %r375;
	mul.lo.s32 	%r378, %r377, 668265263;
	xor.b32  	%r379, %r378, %r376;
	xor.b32  	%r522, %r379, %r377;
	add.s32 	%r512, %r522, %r379;
	add.s32 	%r507, %r507, 8;
	setp.ne.s32 	%p28, %r507, %r515;
	@%p28 bra 	$L__BB0_22;
$L__BB0_23:
	setp.eq.s32 	%p29, %r21, 0;
	@%p29 bra 	$L__BB0_31;
	and.b32  	%r33, %r20, 3;
	setp.lt.u32 	%p30, %r21, 4;
	@%p30 bra 	$L__BB0_26;
	cvt.u64.u32 	%rd78, %r515;
	add.s64 	%rd79, %rd78, %rd15;
	add.s64 	%rd80, %rd12, %rd79;
	ld.global.s8 	%r381, [%rd80];
	mul.lo.s32 	%r382, %r381, -1640531535;
	xor.b32  	%r383, %r382, %r522;
	mad.lo.s32 	%r384, %r381, -1028477387, %r512;
	shf.l.wrap.b32 	%r385, %r383, %r383, 13;
	shf.l.wrap.b32 	%r386, %r384, %r384, 17;
	mad.lo.s32 	%r387, %r386, 374761393, %r385;
	mul.lo.s32 	%r388, %r387, 668265263;
	xor.b32  	%r389, %r388, %r386;
	xor.b32  	%r390, %r389, %r387;
	add.s32 	%r391, %r390, %r389;
	ld.global.s8 	%r392, [%rd80+1];
	mul.lo.s32 	%r393, %r392, -1640531535;
	xor.b32  	%r394, %r393, %r390;
	mad.lo.s32 	%r395, %r392, -1028477387, %r391;
	shf.l.wrap.b32 	%r396, %r394, %r394, 13;
	shf.l.wrap.b32 	%r397, %r395, %r395, 17;
	mad.lo.s32 	%r398, %r397, 374761393, %r396;
	mul.lo.s32 	%r399, %r398, 668265263;
	xor.b32  	%r400, %r399, %r397;
	xor.b32  	%r401, %r400, %r398;
	add.s32 	%r402, %r401, %r400;
	ld.global.s8 	%r403, [%rd80+2];
	mul.lo.s32 	%r404, %r403, -1640531535;
	xor.b32  	%r405, %r404, %r401;
	mad.lo.s32 	%r406, %r403, -1028477387, %r402;
	shf.l.wrap.b32 	%r407, %r405, %r405, 13;
	shf.l.wrap.b32 	%r408, %r406, %r406, 17;
	mad.lo.s32 	%r409, %r408, 374761393, %r407;
	mul.lo.s32 	%r410, %r409, 668265263;
	xor.b32  	%r411, %r410, %r408;
	xor.b32  	%r412, %r411, %r409;
	add.s32 	%r413, %r412, %r411;
	ld.global.s8 	%r414, [%rd80+3];
	mul.lo.s32 	%r415, %r414, -1640531535;
	xor.b32  	%r416, %r415, %r412;
	mad.lo.s32 	%r417, %r414, -1028477387, %r413;
	shf.l.wrap.b32 	%r418, %r416, %r416, 13;
	shf.l.wrap.b32 	%r419, %r417, %r417, 17;
	mad.lo.s32 	%r420, %r419, 374761393, %r418;
	mul.lo.s32 	%r421, %r420, 668265263;
	xor.b32  	%r422, %r421, %r419;
	xor.b32  	%r522, %r422, %r420;
	add.s32 	%r512, %r522, %r422;
	add.s32 	%r515, %r515, 4;
$L__BB0_26:
	setp.eq.s32 	%p31, %r33, 0;
	@%p31 bra 	$L__BB0_31;
	setp.eq.s32 	%p32, %r33, 1;
	@%p32 bra 	$L__BB0_29;
	cvt.u64.u32 	%rd81, %r515;
	add.s64 	%rd82, %rd81, %rd15;
	add.s64 	%rd83, %rd12, %rd82;
	ld.global.s8 	%r424, [%rd83];
	mul.lo.s32 	%r425, %r424, -1640531535;
	xor.b32  	%r426, %r425, %r522;
	mad.lo.s32 	%r427, %r424, -1028477387, %r512;
	shf.l.wrap.b32 	%r428, %r426, %r426, 13;
	shf.l.wrap.b32 	%r429, %r427, %r427, 17;
	mad.lo.s32 	%r430, %r429, 374761393, %r428;
	mul.lo.s32 	%r431, %r430, 668265263;
	xor.b32  	%r432, %r431, %r429;
	xor.b32  	%r433, %r432, %r430;
	add.s32 	%r434, %r433, %r432;
	ld.global.s8 	%r435, [%rd83+1];
	mul.lo.s32 	%r436, %r435, -1640531535;
	xor.b32  	%r437, %r436, %r433;
	mad.lo.s32 	%r438, %r435, -1028477387, %r434;
	shf.l.wrap.b32 	%r439, %r437, %r437, 13;
	shf.l.wrap.b32 	%r440, %r438, %r438, 17;
	mad.lo.s32 	%r441, %r440, 374761393, %r439;
	mul.lo.s32 	%r442, %r441, 668265263;
	xor.b32  	%r443, %r442, %r440;
	xor.b32  	%r522, %r443, %r441;
	add.s32 	%r512, %r522, %r443;
	add.s32 	%r515, %r515, 2;
$L__BB0_29:
	and.b32  	%r444, %r20, 1;
	setp.eq.b32 	%p33, %r444, 1;
	not.pred 	%p34, %p33;
	@%p34 bra 	$L__BB0_31;
	cvt.u64.u32 	%rd84, %r515;
	add.s64 	%rd85, %rd84, %rd15;
	add.s64 	%rd86, %rd12, %rd85;
	ld.global.s8 	%r445, [%rd86];
	mul.lo.s32 	%r446, %r445, -1640531535;
	xor.b32  	%r447, %r446, %r522;
	mad.lo.s32 	%r448, %r445, -1028477387, %r512;
	shf.l.wrap.b32 	%r449, %r447, %r447, 13;
	shf.l.wrap.b32 	%r450, %r448, %r448, 17;
	mad.lo.s32 	%r451, %r450, 374761393, %r449;
	mul.lo.s32 	%r452, %r451, 668265263;
	xor.b32  	%r453, %r452, %r450;
	xor.b32  	%r522, %r453, %r451;
$L__BB0_31:
	xor.b32  	%r454, %r522, %r20;
	shr.u32 	%r455, %r454, 16;
	xor.b32  	%r456, %r455, %r454;
	mul.lo.s32 	%r457, %r456, -2048144789;
	shr.u32 	%r458, %r457, 13;
	xor.b32  	%r459, %r458, %r457;
	mul.lo.s32 	%r460, %r459, -1028477387;
	shr.u32 	%r461, %r460, 16;
	xor.b32  	%r462, %r461, %r460;
	rem.u32 	%r463, %r462, %r2;
	mul.wide.u32 	%rd87, %r463, 4;
	add.s64 	%rd88, %rd5, %rd87;
	ld.local.u32 	%r464, [%rd88];
	add.s32 	%r465, %r464, 1;
	st.local.u32 	[%rd88], %r465;
	add.s32 	%r506, %r506, 1;
	setp.ne.s32 	%p35, %r506, %r18;
	@%p35 bra 	$L__BB0_19;
$L__BB0_32:
	setp.lt.u32 	%p36, %r95, 16;
	cvt.rn.f64.s32 	%fd29, %r18;
	div.rn.f64 	%fd3, %fd29, %fd1;
	mov.f64 	%fd132, 0d0000000000000000;
	mov.b32 	%r525, 0;
	@%p36 bra 	$L__BB0_35;
	mov.f64 	%fd132, 0d0000000000000000;
	mov.b32 	%r523, 0;
$L__BB0_34:
	.pragma "nounroll";
	mul.wide.u32 	%rd89, %r523, 4;
	add.s64 	%rd90, %rd5, %rd89;
	ld.local.v4.u32 	{%r468, %r469, %r470, %r471}, [%rd90];
	cvt.rn.f64.s32 	%fd31, %r468;
	sub.f64 	%fd32, %fd31, %fd3;
	fma.rn.f64 	%fd33, %fd32, %fd32, %fd132;
	cvt.rn.f64.s32 	%fd34, %r469;
	sub.f64 	%fd35, %fd34, %fd3;
	fma.rn.f64 	%fd36, %fd35, %fd35, %fd33;
	cvt.rn.f64.s32 	%fd37, %r470;
	sub.f64 	%fd38, %fd37, %fd3;
	fma.rn.f64 	%fd39, %fd38, %fd38, %fd36;
	cvt.rn.f64.s32 	%fd40, %r471;
	sub.f64 	%fd41, %fd40, %fd3;
	fma.rn.f64 	%fd42, %fd41, %fd41, %fd39;
	ld.local.v4.u32 	{%r472, %r473, %r474, %r475}, [%rd90+16];
	cvt.rn.f64.s32 	%fd43, %r472;
	sub.f64 	%fd44, %fd43, %fd3;
	fma.rn.f64 	%fd45, %fd44, %fd44, %fd42;
	cvt.rn.f64.s32 	%fd46, %r473;
	sub.f64 	%fd47, %fd46, %fd3;
	fma.rn.f64 	%fd48, %fd47, %fd47, %fd45;
	cvt.rn.f64.s32 	%fd49, %r474;
	sub.f64 	%fd50, %fd49, %fd3;
	fma.rn.f64 	%fd51, %fd50, %fd50, %fd48;
	cvt.rn.f64.s32 	%fd52, %r475;
	sub.f64 	%fd53, %fd52, %fd3;
	fma.rn.f64 	%fd54, %fd53, %fd53, %fd51;
	ld.local.v4.u32 	{%r476, %r477, %r478, %r479}, [%rd90+32];
	cvt.rn.f64.s32 	%fd55, %r476;
	sub.f64 	%fd56, %fd55, %fd3;
	fma.rn.f64 	%fd57, %fd56, %fd56, %fd54;
	cvt.rn.f64.s32 	%fd58, %r477;
	sub.f64 	%fd59, %fd58, %fd3;
	fma.rn.f64 	%fd60, %fd59, %fd59, %fd57;
	cvt.rn.f64.s32 	%fd61, %r478;
	sub.f64 	%fd62, %fd61, %fd3;
	fma.rn.f64 	%fd63, %fd62, %fd62, %fd60;
	cvt.rn.f64.s32 	%fd64, %r479;
	sub.f64 	%fd65, %fd64, %fd3;
	fma.rn.f64 	%fd66, %fd65, %fd65, %fd63;
	ld.local.v4.u32 	{%r480, %r481, %r482, %r483}, [%rd90+48];
	cvt.rn.f64.s32 	%fd67, %r480;
	sub.f64 	%fd68, %fd67, %fd3;
	fma.rn.f64 	%fd69, %fd68, %fd68, %fd66;
	cvt.rn.f64.s32 	%fd70, %r481;
	sub.f64 	%fd71, %fd70, %fd3;
	fma.rn.f64 	%fd72, %fd71, %fd71, %fd69;
	cvt.rn.f64.s32 	%fd73, %r482;
	sub.f64 	%fd74, %fd73, %fd3;
	fma.rn.f64 	%fd75, %fd74, %fd74, %fd72;
	cvt.rn.f64.s32 	%fd76, %r483;
	sub.f64 	%fd77, %fd76, %fd3;
	fma.rn.f64 	%fd132, %fd77, %fd77, %fd75;
	add.s32 	%r523, %r523, 16;
	setp.ne.s32 	%p37, %r523, %r7;
	mov.u32 	%r525, %r7;
	@%p37 bra 	$L__BB0_34;
$L__BB0_35:
	setp.eq.s32 	%p38, %r5, 0;
	@%p38 bra 	$L__BB0_45;
	add.s32 	%r484, %r5, -1;
	setp.lt.u32 	%p39, %r484, 7;
	@%p39 bra 	$L__BB0_38;
	mul.wide.u32 	%rd91, %r525, 4;
	add.s64 	%rd92, %rd5, %rd91;
	ld.local.u32 	%r485, [%rd92];
	cvt.rn.f64.s32 	%fd79, %r485;
	sub.f64 	%fd80, %fd79, %fd3;
	fma.rn.f64 	%fd81, %fd80, %fd80, %fd132;
	ld.local.u32 	%r486, [%rd92+4];
	cvt.rn.f64.s32 	%fd82, %r486;
	sub.f64 	%fd83, %fd82, %fd3;
	fma.rn.f64 	%fd84, %fd83, %fd83, %fd81;
	ld.local.u32 	%r487, [%rd92+8];
	cvt.rn.f64.s32 	%fd85, %r487;
	sub.f64 	%fd86, %fd85, %fd3;
	fma.rn.f64 	%fd87, %fd86, %fd86, %fd84;
	ld.local.u32 	%r488, [%rd92+12];
	cvt.rn.f64.s32 	%fd88, %r488;
	sub.f64 	%fd89, %fd88, %fd3;
	fma.rn.f64 	%fd90, %fd89, %fd89, %fd87;
	ld.local.u32 	%r489, [%rd92+16];
	cvt.rn.f64.s32 	%fd91, %r489;
	sub.f64 	%fd92, %fd91, %fd3;
	fma.rn.f64 	%fd93, %fd92, %fd92, %fd90;
	ld.local.u32 	%r490, [%rd92+20];
	cvt.rn.f64.s32 	%fd94, %r490;
	sub.f64 	%fd95, %fd94, %fd3;
	fma.rn.f64 	%fd96, %fd95, %fd95, %fd93;
	ld.local.u32 	%r491, [%rd92+24];
	cvt.rn.f64.s32 	%fd97, %r491;
	sub.f64 	%fd98, %fd97, %fd3;
	fma.rn.f64 	%fd99, %fd98, %fd98, %fd96;
	ld.local.u32 	%r492, [%rd92+28];
	cvt.rn.f64.s32 	%fd100, %r492;
	sub.f64 	%fd101, %fd100, %fd3;
	fma.rn.f64 	%fd132, %fd101, %fd101, %fd99;
	add.s32 	%r525, %r525, 8;
$L__BB0_38:
	setp.eq.s32 	%p40, %r6, 0;
	@%p40 bra 	$L__BB0_45;
	add.s32 	%r493, %r6, -1;
	setp.lt.u32 	%p41, %r493, 3;
	@%p41 bra 	$L__BB0_41;
	mul.wide.u32 	%rd93, %r525, 4;
	add.s64 	%rd94, %rd5, %rd93;
	ld.local.u32 	%r494, [%rd94];
	cvt.rn.f64.s32 	%fd103, %r494;
	sub.f64 	%fd104, %fd103, %fd3;
	fma.rn.f64 	%fd105, %fd104, %fd104, %fd132;
	ld.local.u32 	%r495, [%rd94+4];
	cvt.rn.f64.s32 	%fd106, %r495;
	sub.f64 	%fd107, %fd106, %fd3;
	fma.rn.f64 	%fd108, %fd107, %fd107, %fd105;
	ld.local.u32 	%r496, [%rd94+8];
	cvt.rn.f64.s32 	%fd109, %r496;
	sub.f64 	%fd110, %fd109, %fd3;
	fma.rn.f64 	%fd111, %fd110, %fd110, %fd108;
	ld.local.u32 	%r497, [%rd94+12];
	cvt.rn.f64.s32 	%fd112, %r497;
	sub.f64 	%fd113, %fd112, %fd3;
	fma.rn.f64 	%fd132, %fd113, %fd113, %fd111;
	add.s32 	%r525, %r525, 4;
$L__BB0_41:
	setp.eq.s32 	%p42, %r8, 0;
	@%p42 bra 	$L__BB0_45;
	setp.eq.s32 	%p43, %r8, 1;
	mul.wide.u32 	%rd95, %r525, 4;
	add.s64 	%rd16, %rd5, %rd95;
	ld.local.u32 	%r498, [%rd16];
	cvt.rn.f64.s32 	%fd114, %r498;
	sub.f64 	%fd115, %fd114, %fd3;
	fma.rn.f64 	%fd132, %fd115, %fd115, %fd132;
	@%p43 bra 	$L__BB0_45;
	setp.eq.s32 	%p44, %r8, 2;
	ld.local.u32 	%r499, [%rd16+4];
	cvt.rn.f64.s32 	%fd116, %r499;
	sub.f64 	%fd117, %fd116, %fd3;
	fma.rn.f64 	%fd132, %fd117, %fd117, %fd132;
	@%p44 bra 	$L__BB0_45;
	ld.local.u32 	%r500, [%rd16+8];
	cvt.rn.f64.s32 	%fd118, %r500;
	sub.f64 	%fd119, %fd118, %fd3;
	fma.rn.f64 	%fd132, %fd119, %fd119, %fd132;
$L__BB0_45:
	div.rn.f64 	%fd120, %fd132, %fd1;
	sqrt.rn.f64 	%fd121, %fd120;
	add.f64 	%fd134, %fd134, %fd121;
	add.s32 	%r501, %r501, 1;
	setp.eq.s32 	%p45, %r501, %r94;
	@%p45 bra 	$L__BB0_63;
	bra.uni 	$L__BB0_4;
$L__BB0_46:
	mov.f64 	%fd134, 0d0000000000000000;
	div.rn.f64 	%fd25, %fd134, %fd1;
	sqrt.rn.f64 	%fd19, %fd25;
	mov.b32 	%r527, 0;
$L__BB0_47:
	mul.wide.u32 	%rd32, %r527, 4;
	add.s64 	%rd33, %rd4, %rd32;
	ld.global.u32 	%r60, [%rd33];
	setp.lt.s32 	%p4, %r60, 1;
	@%p4 bra 	$L__BB0_62;
	mul.wide.u32 	%rd34, %r527, 8;
	add.s64 	%rd35, %rd3, %rd34;
	ld.global.u64 	%rd36, [%rd35];
	cvta.to.global.u64 	%rd17, %rd36;
	add.s64 	%rd37, %rd2, %rd34;
	ld.global.u64 	%rd38, [%rd37];
	cvta.to.global.u64 	%rd18, %rd38;
	add.s64 	%rd39, %rd1, %rd34;
	ld.global.u64 	%rd40, [%rd39];
	cvta.to.global.u64 	%rd19, %rd40;
	mov.b32 	%r528, 0;
$L__BB0_49:
	mul.wide.u32 	%rd41, %r528, 4;
	add.s64 	%rd42, %rd18, %rd41;
	ld.global.s32 	%rd20, [%rd42];
	add.s64 	%rd43, %rd19, %rd41;
	ld.global.u32 	%r62, [%rd43];
	setp.lt.s32 	%p5, %r62, 1;
	mov.u32 	%r544, %r3;
	@%p5 bra 	$L__BB0_61;
	and.b32  	%r63, %r62, 7;
	setp.lt.u32 	%p6, %r62, 8;
	mov.b32 	%r537, 0;
	mov.u32 	%r534, %r4;
	mov.u32 	%r544, %r3;
	@%p6 bra 	$L__BB0_53;
	and.b32  	%r537, %r62, 2147483640;
	mov.b32 	%r529, 0;
	mov.u32 	%r534, %r4;
	mov.u32 	%r544, %r3;
$L__BB0_52:
	.pragma "nounroll";
	cvt.u64.u32 	%rd44, %r529;
	add.s64 	%rd45, %rd44, %rd20;
	add.s64 	%rd46, %rd17, %rd45;
	ld.global.s8 	%r107, [%rd46];
	mul.lo.s32 	%r108, %r107, -1640531535;
	xor.b32  	%r109, %r108, %r544;
	mad.lo.s32 	%r110, %r107, -1028477387, %r534;
	shf.l.wrap.b32 	%r111, %r109, %r109, 13;
	shf.l.wrap.b32 	%r112, %r110, %r110, 17;
	mad.lo.s32 	%r113, %r112, 374761393, %r111;
	mul.lo.s32 	%r114, %r113, 668265263;
	xor.b32  	%r115, %r114, %r112;
	xor.b32  	%r116, %r115, %r113;
	add.s32 	%r117, %r116, %r115;
	ld.global.s8 	%r118, [%rd46+1];
	mul.lo.s32 	%r119, %r118, -1640531535;
	xor.b32  	%r120, %r119, %r116;
	mad.lo.s32 	%r121, %r118, -1028477387, %r117;
	shf.l.wrap.b32 	%r122, %r120, %r120, 13;
	shf.l.wrap.b32 	%r123, %r121, %r121, 17;
	mad.lo.s32 	%r124, %r123, 374761393, %r122;
	mul.lo.s32 	%r125, %r124, 668265263;
	xor.b32  	%r126, %r125, %r123;
	xor.b32  	%r127, %r126, %r124;
	add.s32 	%r128, %r127, %r126;
	ld.global.s8 	%r129, [%rd46+2];
	mul.lo.s32 	%r130, %r129, -1640531535;
	xor.b32  	%r131, %r130, %r127;
	mad.lo.s32 	%r132, %r129, -1028477387, %r128;
	shf.l.wrap.b32 	%r133, %r131, %r131, 13;
	shf.l.wrap.b32 	%r134, %r132, %r132, 17;
	mad.lo.s32 	%r135, %r134, 374761393, %r133;
	mul.lo.s32 	%r136, %r135, 668265263;
	xor.b32  	%r137, %r136, %r134;
	xor.b32  	%r138, %r137, %r135;
	add.s32 	%r139, %r138, %r137;
	ld.global.s8 	%r140, [%rd46+3];
	mul.lo.s32 	%r141, %r140, -1640531535;
	xor.b32  	%r142, %r141, %r138;
	mad.lo.s32 	%r143, %r140, -1028477387, %r139;
	shf.l.wrap.b32 	%r144, %r142, %r142, 13;
	shf.l.wrap.b32 	%r145, %r143, %r143, 17;
	mad.lo.s32 	%r146, %r145, 374761393, %r144;
	mul.lo.s32 	%r147, %r146, 668265263;
	xor.b32  	%r148, %r147, %r145;
	xor.b32  	%r149, %r148, %r146;
	add.s32 	%r150, %r149, %r148;
	ld.global.s8 	%r151, [%rd46+4];
	mul.lo.s32 	%r152, %r151, -1640531535;
	xor.b32  	%r153, %r152, %r149;
	mad.lo.s32 	%r154, %r151, -1028477387, %r150;
	shf.l.wrap.b32 	%r155, %r153, %r153, 13;
	shf.l.wrap.b32 	%r156, %r154, %r154, 17;
	mad.lo.s32 	%r157, %r156, 374761393, %r155;
	mul.lo.s32 	%r158, %r157, 668265263;
	xor.b32  	%r159, %r158, %r156;
	xor.b32  	%r160, %r159, %r157;
	add.s32 	%r161, %r160, %r159;
	ld.global.s8 	%r162, [%rd46+5];
	mul.lo.s32 	%r163, %r162, -1640531535;
	xor.b32  	%r164, %r163, %r160;
	mad.lo.s32 	%r165, %r162, -1028477387, %r161;
	shf.l.wrap.b32 	%r166, %r164, %r164, 13;
	shf.l.wrap.b32 	%r167, %r165, %r165, 17;
	mad.lo.s32 	%r168, %r167, 374761393, %r166;
	mul.lo.s32 	%r169, %r168, 668265263;
	xor.b32  	%r170, %r169, %r167;
	xor.b32  	%r171, %r170, %r168;
	add.s32 	%r172, %r171, %r170;
	ld.global.s8 	%r173, [%rd46+6];
	mul.lo.s32 	%r174, %r173, -1640531535;
	xor.b32  	%r175, %r174, %r171;
	mad.lo.s32 	%r176, %r173, -1028477387, %r172;
	shf.l.wrap.b32 	%r177, %r175, %r175, 13;
	shf.l.wrap.b32 	%r178, %r176, %r176, 17;
	mad.lo.s32 	%r179, %r178, 374761393, %r177;
	mul.lo.s32 	%r180, %r179, 668265263;
	xor.b32  	%r181, %r180, %r178;
	xor.b32  	%r182, %r181, %r179;
	add.s32 	%r183, %r182, %r181;
	ld.global.s8 	%r184, [%rd46+7];
	mul.lo.s32 	%r185, %r184, -1640531535;
	xor.b32  	%r186, %r185, %r182;
	mad.lo.s32 	%r187, %r184, -1028477387, %r183;
	shf.l.wrap.b32 	%r188, %r186, %r186, 13;
	shf.l.wrap.b32 	%r189, %r187, %r187, 17;
	mad.lo.s32 	%r190, %r189, 374761393, %r188;
	mul.lo.s32 	%r191, %r190, 668265263;
	xor.b32  	%r192, %r191, %r189;
	xor.b32  	%r544, %r192, %r190;
	add.s32 	%r534, %r544, %r192;
	add.s32 	%r529, %r529, 8;
	setp.ne.s32 	%p7, %r529, %r537;
	@%p7 bra 	$L__BB0_52;
$L__BB0_53:
	setp.eq.s32 	%p8, %r63, 0;
	@%p8 bra 	$L__BB0_61;
	and.b32  	%r75, %r62, 3;
	setp.lt.u32 	%p9, %r63, 4;
	@%p9 bra 	$L__BB0_56;
	cvt.u64.u32 	%rd47, %r537;
	add.s64 	%rd48, %rd47, %rd20;
	add.s64 	%rd49, %rd17, %rd48;
	ld.global.s8 	%r194, [%rd49];
	mul.lo.s32 	%r195, %r194, -1640531535;
	xor.b32  	%r196, %r195, %r544;
	mad.lo.s32 	%r197, %r194, -1028477387, %r534;
	shf.l.wrap.b32 	%r198, %r196, %r196, 13;
	shf.l.wrap.b32 	%r199, %r197, %r197, 17;
	mad.lo.s32 	%r200, %r199, 374761393, %r198;
	mul.lo.s32 	%r201, %r200, 668265263;
	xor.b32  	%r202, %r201, %r199;
	xor.b32  	%r203, %r202, %r200;
	add.s32 	%r204, %r203, %r202;
	ld.global.s8 	%r205, [%rd49+1];
	mul.lo.s32 	%r206, %r205, -1640531535;
	xor.b32  	%r207, %r206, %r203;
	mad.lo.s32 	%r208, %r205, -1028477387, %r204;
	shf.l.wrap.b32 	%r209, %r207, %r207, 13;
	shf.l.wrap.b32 	%r210, %r208, %r208, 17;
	mad.lo.s32 	%r211, %r210, 374761393, %r209;
	mul.lo.s32 	%r212, %r211, 668265263;
	xor.b32  	%r213, %r212, %r210;
	xor.b32  	%r214, %r213, %r211;
	add.s32 	%r215, %r214, %r213;
	ld.global.s8 	%r216, [%rd49+2];
	mul.lo.s32 	%r217, %r216, -1640531535;
	xor.b32  	%r218, %r217, %r214;
	mad.lo.s32 	%r219, %r216, -1028477387, %r215;
	shf.l.wrap.b32 	%r220, %r218, %r218, 13;
	shf.l.wrap.b32 	%r221, %r219, %r219, 17;
	mad.lo.s32 	%r222, %r221, 374761393, %r220;
	mul.lo.s32 	%r223, %r222, 668265263;
	xor.b32  	%r224, %r223, %r221;
	xor.b32  	%r225, %r224, %r222;
	add.s32 	%r226, %r225, %r224;
	ld.global.s8 	%r227, [%rd49+3];
	mul.lo.s32 	%r228, %r227, -1640531535;
	xor.b32  	%r229, %r228, %r225;
	mad.lo.s32 	%r230, %r227, -1028477387, %r226;
	shf.l.wrap.b32 	%r231, %r229, %r229, 13;
	shf.l.wrap.b32 	%r232, %r230, %r230, 17;
	mad.lo.s32 	%r233, %r232, 374761393, %r231;
	mul.lo.s32 	%r234, %r233, 668265263;
	xor.b32  	%r235, %r234, %r232;
	xor.b32  	%r544, %r235, %r233;
	add.s32 	%r534, %r544, %r235;
	add.s32 	%r537, %r537, 4;
$L__BB0_56:
	setp.eq.s32 	%p10, %r75, 0;
	@%p10 bra 	$L__BB0_61;
	setp.eq.s32 	%p11, %r75, 1;
	@%p11 bra 	$L__BB0_59;
	cvt.u64.u32 	%rd50, %r537;
	add.s64 	%rd51, %rd50, %rd20;
	add.s64 	%rd52, %rd17, %rd51;
	ld.global.s8 	%r237, [%rd52];
	mul.lo.s32 	%r238, %r237, -1640531535;
	xor.b32  	%r239, %r238, %r544;
	mad.lo.s32 	%r240, %r237, -1028477387, %r534;
	shf.l.wrap.b32 	%r241, %r239, %r239, 13;
	shf.l.wrap.b32 	%r242, %r240, %r240, 17;
	mad.lo.s32 	%r243, %r242, 374761393, %r241;
	mul.lo.s32 	%r244, %r243, 668265263;
	xor.b32  	%r245, %r244, %r242;
	xor.b32  	%r246, %r245, %r243;
	add.s32 	%r247, %r246, %r245;
	ld.global.s8 	%r248, [%rd52+1];
	mul.lo.s32 	%r249, %r248, -1640531535;
	xor.b32  	%r250, %r249, %r246;
	mad.lo.s32 	%r251, %r248, -1028477387, %r247;
	shf.l.wrap.b32 	%r252, %r250, %r250, 13;
	shf.l.wrap.b32 	%r253, %r251, %r251, 17;
	mad.lo.s32 	%r254, %r253, 374761393, %r252;
	mul.lo.s32 	%r255, %r254, 668265263;
	xor.b32  	%r256, %r255, %r253;
	xor.b32  	%r544, %r256, %r254;
	add.s32 	%r534, %r544, %r256;
	add.s32 	%r537, %r537, 2;
$L__BB0_59:
	and.b32  	%r257, %r62, 1;
	setp.eq.b32 	%p12, %r257, 1;
	not.pred 	%p13, %p12;
	@%p13 bra 	$L__BB0_61;
	cvt.u64.u32 	%rd53, %r537;
	add.s64 	%rd54, %rd53, %rd20;
	add.s64 	%rd55, %rd17, %rd54;
	ld.global.s8 	%r258, [%rd55];
	mul.lo.s32 	%r259, %r258, -1640531535;
	xor.b32  	%r260, %r259, %r544;
	mad.lo.s32 	%r261, %r258, -1028477387, %r534;
	shf.l.wrap.b32 	%r262, %r260, %r260, 13;
	shf.l.wrap.b32 	%r263, %r261, %r261, 17;
	mad.lo.s32 	%r264, %r263, 374761393, %r262;
	mul.lo.s32 	%r265, %r264, 668265263;
	xor.b32  	%r266, %r265, %r263;
	xor.b32  	%r544, %r266, %r264;
$L__BB0_61:
	xor.b32  	%r267, %r544, %r62;
	shr.u32 	%r268, %r267, 16;
	xor.b32  	%r269, %r268, %r267;
	mul.lo.s32 	%r270, %r269, -2048144789;
	shr.u32 	%r271, %r270, 13;
	xor.b32  	%r272, %r271, %r270;
	mul.lo.s32 	%r273, %r272, -1028477387;
	shr.u32 	%r274, %r273, 16;
	xor.b32  	%r275, %r274, %r273;
	rem.u32 	%r276, %r275, %r2;
	mul.wide.u32 	%rd56, %r276, 4;
	add.s64 	%rd57, %rd5, %rd56;
	ld.local.u32 	%r277, [%rd57];
	add.s32 	%r278, %r277, 1;
	st.local.u32 	[%rd57], %r278;
	add.s32 	%r528, %r528, 1;
	setp.ne.s32 	%p14, %r528, %r60;
	@%p14 bra 	$L__BB0_49;
$L__BB0_62:
	add.f64 	%fd134, %fd134, %fd19;
	add.s32 	%r527, %r527, 1;
	setp.ne.s32 	%p15, %r527, %r94;
	@%p15 bra 	$L__BB0_47;
$L__BB0_63:
	cvt.rn.f64.s32 	%fd122, %r94;
	div.rn.f64 	%fd123, %fd134, %fd122;
	cvta.to.global.u64 	%rd96, %rd23;
	mul.wide.s32 	%rd97, %r1, 8;
	add.s64 	%rd98, %rd96, %rd97;
	st.global.f64 	[%rd98], %fd123;
$L__BB0_64:
	ret;

}
	// .globl	_Z21generate_seeds_kernelPjS_iy
.visible .entry _Z21generate_seeds_kernelPjS_iy(
	.param .u64 .ptr .align 1 _Z21generate_seeds_kernelPjS_iy_param_0,
	.param .u64 .ptr .align 1 _Z21generate_seeds_kernelPjS_iy_param_1,
	.param .u32 _Z21generate_seeds_kernelPjS_iy_param_2,
	.param .u64 _Z21generate_seeds_kernelPjS_iy_param_3
)
{
	.reg .pred 	%p<2>;
	.reg .b32 	%r<34>;
	.reg .b64 	%rd<11>;

	ld.param.u64 	%rd1, [_Z21generate_seeds_kernelPjS_iy_param_0];
	ld.param.u64 	%rd2, [_Z21generate_seeds_kernelPjS_iy_param_1];
	ld.param.u32 	%r2, [_Z21generate_seeds_kernelPjS_iy_param_2];
	ld.param.u64 	%rd3, [_Z21generate_seeds_kernelPjS_iy_param_3];
	mov.u32 	%r3, %ctaid.x;
	mov.u32 	%r4, %ntid.x;
	mov.u32 	%r5, %tid.x;
	mad.lo.s32 	%r1, %r3, %r4, %r5;
	setp.ge.s32 	%p1, %r1, %r2;
	@%p1 bra 	$L__BB1_2;
	cvta.to.global.u64 	%rd4, %rd1;
	cvta.to.global.u64 	%rd5, %rd2;
	cvt.s64.s32 	%rd6, %r1;
	add.s64 	%rd7, %rd3, %rd6;
	cvt.u32.u64 	%r6, %rd7;
	xor.b32  	%r7, %r6, -1429050551;
	mul.lo.s32 	%r8, %r7, 1099087573;
	{ .reg .b32 tmp; mov.b64 {tmp, %r9}, %rd7; }
	xor.b32  	%r10, %r9, -136515619;
	mad.lo.s32 	%r11, %r10, -1703105765, %r8;
	add.s32 	%r12, %r11, 6615241;
	add.s32 	%r13, %r8, 123456789;
	xor.b32  	%r14, %r8, 362436069;
	add.s32 	%r15, %r8, 5783321;
	shr.u32 	%r16, %r13, 2;
	xor.b32  	%r17, %r16, %r13;
	shl.b32 	%r18, %r15, 4;
	shl.b32 	%r19, %r17, 1;
	xor.b32  	%r20, %r18, %r19;
	xor.b32  	%r21, %r20, %r15;
	xor.b32  	%r22, %r21, %r17;
	add.s32 	%r23, %r12, %r22;
	add.s32 	%r24, %r23, 362437;
	mul.wide.s32 	%rd8, %r1, 4;
	add.s64 	%rd9, %rd4, %rd8;
	st.global.u32 	[%rd9], %r24;
	shr.u32 	%r25, %r14, 2;
	xor.b32  	%r26, %r25, %r14;
	shl.b32 	%r27, %r22, 4;
	shl.b32 	%r28, %r26, 1;
	xor.b32  	%r29, %r28, %r27;
	xor.b32  	%r30, %r29, %r26;
	xor.b32  	%r31, %r30, %r22;
	add.s32 	%r32, %r12, %r31;
	add.s32 	%r33, %r32, 724874;
	add.s64 	%rd10, %rd5, %rd8;
	st.global.u32 	[%rd10], %r33;
$L__BB1_2:
	ret;

}


// ===== COMPILED SASS (sm_100) =====

	.target	sm_100

	.elftype	@"ET_EXEC"


//--------------------- .note.nv.tkinfo           --------------------------
	.section	.note.nv.tkinfo,"",@"SHT_NOTE"
	.sectionflags	@"SHF_NOTE_NV_TKINFO"
	.tkinfo
        /*0018*/ 	.word	0x00000002
        /*0030*/ 	.string	""
        /*0030*/ 	.string	"ptxas"
        /*0030*/ 	.string	"Cuda compilation tools, release 13.0, V13.0.88"
        /*0030*/ 	.string	"Build cuda_13.0.r13.0/compiler.36424714_0"
        /*0030*/ 	.string	"-arch sm_100 -m 64 "



//--------------------- .note.nv.cuinfo           --------------------------
	.section	.note.nv.cuinfo,"",@"SHT_NOTE"
	.sectionflags	@"SHF_NOTE_NV_CUINFO"
        /*0018*/ 	.short	0x0002
        /*001a*/ 	.short	0x0064
        /*001c*/ 	.short	0x0082
	.zero		2


//--------------------- .nv.info                  --------------------------
	.section	.nv.info,"",@"SHT_CUDA_INFO"
	.align	4


	//----- nvinfo : EIATTR_REGCOUNT
	.align		4
        /*0000*/ 	.byte	0x04, 0x2f
        /*0002*/ 	.short	(.L_10 - .L_9)
	.align		4
.L_9:
        /*0004*/ 	.word	index@(_Z38calculate_multi_dataset_std_dev_kernelPPcPPiS2_S1_iPjS3_Pdii)
        /*0008*/ 	.word	0x00000022


	//----- nvinfo : EIATTR_FRAME_SIZE
	.align		4
.L_10:
        /*000c*/ 	.byte	0x04, 0x11
        /*000e*/ 	.short	(.L_12 - .L_11)
	.align		4
.L_11:
        /*0010*/ 	.word	index@($__internal_1_$__cuda_sm20_dsqrt_rn_f64_mediumpath_v1)
        /*0014*/ 	.word	0x00004e20


	//----- nvinfo : EIATTR_FRAME_SIZE
	.align		4
.L_12:
        /*0018*/ 	.byte	0x04, 0x11
        /*001a*/ 	.short	(.L_14 - .L_13)
	.align		4
.L_13:
        /*001c*/ 	.word	index@($__internal_0_$__cuda_sm20_div_rn_f64_full)
        /*0020*/ 	.word	0x00004e20


	//----- nvinfo : EIATTR_FRAME_SIZE
	.align		4
.L_14:
        /*0024*/ 	.byte	0x04, 0x11
        /*0026*/ 	.short	(.L_16 - .L_15)
	.align		4
.L_15:
        /*0028*/ 	.word	index@(_Z38calculate_multi_dataset_std_dev_kernelPPcPPiS2_S1_iPjS3_Pdii)
        /*002c*/ 	.word	0x00004e20


	//----- nvinfo : EIATTR_REGCOUNT
	.align		4
.L_16:
        /*0030*/ 	.byte	0x04, 0x2f
        /*0032*/ 	.short	(.L_18 - .L_17)
	.align		4
.L_17:
        /*0034*/ 	.word	index@(_Z21generate_seeds_kernelPjS_iy)
        /*0038*/ 	.word	0x00000010


	//----- nvinfo : EIATTR_FRAME_SIZE
	.align		4
.L_18:
        /*003c*/ 	.byte	0x04, 0x11
        /*003e*/ 	.short	(.L_20 - .L_19)
	.align		4
.L_19:
        /*0040*/ 	.word	index@(_Z21generate_seeds_kernelPjS_iy)
        /*0044*/ 	.word	0x00000000


	//----- nvinfo : EIATTR_MIN_STACK_SIZE
	.align		4
.L_20:
        /*0048*/ 	.byte	0x04, 0x12
        /*004a*/ 	.short	(.L_22 - .L_21)
	.align		4
.L_21:
        /*004c*/ 	.word	index@(_Z21generate_seeds_kernelPjS_iy)
        /*0050*/ 	.word	0x00000000


	//----- nvinfo : EIATTR_MIN_STACK_SIZE
	.align		4
.L_22:
        /*0054*/ 	.byte	0x04, 0x12
        /*0056*/ 	.short	(.L_24 - .L_23)
	.align		4
.L_23:
        /*0058*/ 	.word	index@(_Z38calculate_multi_dataset_std_dev_kernelPPcPPiS2_S1_iPjS3_Pdii)
        /*005c*/ 	.word	0x00004e20
.L_24:


//--------------------- .nv.compat                --------------------------
	.section	.nv.compat,"",@"SHT_CUDA_COMPAT_INFO"
	.align	4
        /*0000*/ 	.byte	0x02, 0x09, 0x00, 0x00, 0x02, 0x02, 0x01, 0x00, 0x02, 0x05, 0x05, 0x00, 0x03, 0x07, 0x01, 0x01
        /*0010*/ 	.byte	0x02, 0x03, 0x00, 0x00, 0x02, 0x06, 0x01, 0x00, 0x04, 0x0b, 0x08, 0x00, 0x01, 0x00, 0x00, 0x00
        /*0020*/ 	.byte	0x00, 0x00, 0x00, 0x00


//--------------------- .nv.info._Z21generate_seeds_kernelPjS_iy --------------------------
	.section	.nv.info._Z21generate_seeds_kernelPjS_iy,"",@"SHT_CUDA_INFO"
	.sectionflags	@""
	.align	4


	//----- nvinfo : EIATTR_CUDA_API_VERSION
	.align		4
        /*0000*/ 	.byte	0x04, 0x37
        /*0002*/ 	.short	(.L_26 - .L_25)
.L_25:
        /*0004*/ 	.word	0x00000082


	//----- nvinfo : EIATTR_KPARAM_INFO
	.align		4
.L_26:
        /*0008*/ 	.byte	0x04, 0x17
        /*000a*/ 	.short	(.L_28 - .L_27)
.L_27:
        /*000c*/ 	.word	0x00000000
        /*0010*/ 	.short	0x0003
        /*0012*/ 	.short	0x0018
        /*0014*/ 	.byte	0x00, 0xf0, 0x21, 0x00


	//----- nvinfo : EIATTR_KPARAM_INFO
	.align		4
.L_28:
        /*0018*/ 	.byte	0x04, 0x17
        /*001a*/ 	.short	(.L_30 - .L_29)
.L_29:
        /*001c*/ 	.word	0x00000000
        /*0020*/ 	.short	0x0002
        /*0022*/ 	.short	0x0010
        /*0024*/ 	.byte	0x00, 0xf0, 0x11, 0x00


	//----- nvinfo : EIATTR_KPARAM_INFO
	.align		4
.L_30:
        /*0028*/ 	.byte	0x04, 0x17
        /*002a*/ 	.short	(.L_32 - .L_31)
.L_31:
        /*002c*/ 	.word	0x00000000
        /*0030*/ 	.short	0x0001
        /*0032*/ 	.short	0x0008
        /*0034*/ 	.byte	0x00, 0xf5, 0x21, 0x00


	//----- nvinfo : EIATTR_KPARAM_INFO
	.align		4
.L_32:
        /*0038*/ 	.byte	0x04, 0x17
        /*003a*/ 	.short	(.L_34 - .L_33)
.L_33:
        /*003c*/ 	.word	0x00000000
        /*0040*/ 	.short	0x0000
        /*0042*/ 	.short	0x0000
        /*0044*/ 	.byte	0x00, 0xf5, 0x21, 0x00


	//----- nvinfo : EIATTR_SPARSE_MMA_MASK
	.align		4
.L_34:
        /*0048*/ 	.byte	0x03, 0x50
        /*004a*/ 	.short	0x0000


	//----- nvinfo : EIATTR_MAXREG_COUNT
	.align		4
        /*004c*/ 	.byte	0x03, 0x1b
        /*004e*/ 	.short	0x00ff


	//----- nvinfo : EIATTR_MERCURY_ISA_VERSION
	.align		4
        /*0050*/ 	.byte	0x03, 0x5f
        /*0052*/ 	.short	0x0101


	//----- nvinfo : EIATTR_VRC_CTA_INIT_COUNT
	.align		4
        /*0054*/ 	.byte	0x02, 0x4a
	.zero		1
	.zero		1


	//----- nvinfo : EIATTR_EXIT_INSTR_OFFSETS
	.align		4
        /*0058*/ 	.byte	0x04, 0x1c
        /*005a*/ 	.short	(.L_36 - .L_35)


	//   ....[0]....
.L_35:
        /*005c*/ 	.word	0x00000070


	//   ....[1]....
        /*0060*/ 	.word	0x00000280


	//----- nvinfo : EIATTR_CBANK_PARAM_SIZE
	.align		4
.L_36:
        /*0064*/ 	.byte	0x03, 0x19
        /*0066*/ 	.short	0x0020


	//----- nvinfo : EIATTR_PARAM_CBANK
	.align		4
        /*0068*/ 	.byte	0x04, 0x0a
        /*006a*/ 	.short	(.L_38 - .L_37)
	.align		4
.L_37:
        /*006c*/ 	.word	index@(.nv.constant0._Z21generate_seeds_kernelPjS_iy)
        /*0070*/ 	.short	0x0380
        /*0072*/ 	.short	0x0020


	//----- nvinfo : EIATTR_SW_WAR
	.align		4
.L_38:
        /*0074*/ 	.byte	0x04, 0x36
        /*0076*/ 	.short	(.L_40 - .L_39)
.L_39:
        /*0078*/ 	.word	0x00000008
.L_40:


//--------------------- .nv.info._Z38calculate_multi_dataset_std_dev_kernelPPcPPiS2_S1_iPjS3_Pdii --------------------------
	.section	.nv.info._Z38calculate_multi_dataset_std_dev_kernelPPcPPiS2_S1_iPjS3_Pdii,"",@"SHT_CUDA_INFO"
	.sectionflags	@""
	.align	4


	//----- nvinfo : EIATTR_CUDA_API_VERSION
	.align		4
        /*0000*/ 	.byte	0x04, 0x37
        /*0002*/ 	.short	(.L_42 - .L_41)
.L_41:
        /*0004*/ 	.word	0x00000082


	//----- nvinfo : EIATTR_KPARAM_INFO
	.align		4
.L_42:
        /*0008*/ 	.byte	0x04, 0x17
        /*000a*/ 	.short	(.L_44 - .L_43)
.L_43:
        /*000c*/ 	.word	0x00000000
        /*0010*/ 	.short	0x0009
        /*0012*/ 	.short	0x0044
        /*0014*/ 	.byte	0x00, 0xf0, 0x11, 0x00


	//----- nvinfo : EIATTR_KPARAM_INFO
	.align		4
.L_44:
        /*0018*/ 	.byte	0x04, 0x17
        /*001a*/ 	.short	(.L_46 - .L_45)
.L_45:
        /*001c*/ 	.word	0x00000000
        /*0020*/ 	.short	0x0008
        /*0022*/ 	.short	0x0040
        /*0024*/ 	.byte	0x00, 0xf0, 0x11, 0x00


	//----- nvinfo : EIATTR_KPARAM_INFO
	.align		4
.L_46:
        /*0028*/ 	.byte	0x04, 0x17
        /*002a*/ 	.short	(.L_48 - .L_47)
.L_47:
        /*002c*/ 	.word	0x00000000
        /*0030*/ 	.short	0x0007
        /*0032*/ 	.short	0x0038
        /*0034*/ 	.byte	0x00, 0xf5, 0x21, 0x00


	//----- nvinfo : EIATTR_KPARAM_INFO
	.align		4
.L_48:
        /*0038*/ 	.byte	0x04, 0x17
        /*003a*/ 	.short	(.L_50 - .L_49)
.L_49:
        /*003c*/ 	.word	0x00000000
        /*0040*/ 	.short	0x0006
        /*0042*/ 	.short	0x0030
        /*0044*/ 	.byte	0x00, 0xf5, 0x21, 0x00


	//----- nvinfo : EIATTR_KPARAM_INFO
	.align		4
.L_50:
        /*0048*/ 	.byte	0x04, 0x17
        /*004a*/ 	.short	(.L_52 - .L_51)
.L_51:
        /*004c*/ 	.word	0x00000000
        /*0050*/ 	.short	0x0005
        /*0052*/ 	.short	0x0028
        /*0054*/ 	.byte	0x00, 0xf5, 0x21, 0x00


	//----- nvinfo : EIATTR_KPARAM_INFO
	.align		4
.L_52:
        /*0058*/ 	.byte	0x04, 0x17
        /*005a*/ 	.short	(.L_54 - .L_53)
.L_53:
        /*005c*/ 	.word	0x00000000
        /*0060*/ 	.short	0x0004
        /*0062*/ 	.short	0x0020
        /*0064*/ 	.byte	0x00, 0xf0, 0x11, 0x00


	//----- nvinfo : EIATTR_KPARAM_INFO
	.align		4
.L_54:
        /*0068*/ 	.byte	0x04, 0x17
        /*006a*/ 	.short	(.L_56 - .L_55)
.L_55:
        /*006c*/ 	.word	0x00000000
        /*0070*/ 	.short	0x0003
        /*0072*/ 	.short	0x0018
        /*0074*/ 	.byte	0x00, 0xf5, 0x21, 0x00


	//----- nvinfo : EIATTR_KPARAM_INFO
	.align		4
.L_56:
        /*0078*/ 	.byte	0x04, 0x17
        /*007a*/ 	.short	(.L_58 - .L_57)
.L_57:
        /*007c*/ 	.word	0x00000000
        /*0080*/ 	.short	0x0002
        /*0082*/ 	.short	0x0010
        /*0084*/ 	.byte	0x00, 0xf5, 0x21, 0x00


	//----- nvinfo : EIATTR_KPARAM_INFO
	.align		4
.L_58:
        /*0088*/ 	.byte	0x04, 0x17
        /*008a*/ 	.short	(.L_60 - .L_59)
.L_59:
        /*008c*/ 	.word	0x00000000
        /*0090*/ 	.short	0x0001
        /*0092*/ 	.short	0x0008
        /*0094*/ 	.byte	0x00, 0xf5, 0x21, 0x00


	//----- nvinfo : EIATTR_KPARAM_INFO
	.align		4
.L_60:
        /*0098*/ 	.byte	0x04, 0x17
        /*009a*/ 	.short	(.L_62 - .L_61)
.L_61:
        /*009c*/ 	.word	0x00000000
        /*00a0*/ 	.short	0x0000
        /*00a2*/ 	.short	0x0000
        /*00a4*/ 	.byte	0x00, 0xf5, 0x21, 0x00


	//----- nvinfo : EIATTR_SPARSE_MMA_MASK
	.align		4
.L_62:
        /*00a8*/ 	.byte	0x03, 0x50
        /*00aa*/ 	.short	0x0000


	//----- nvinfo : EIATTR_MAXREG_COUNT
	.align		4
        /*00ac*/ 	.byte	0x03, 0x1b
        /*00ae*/ 	.short	0x00ff


	//----- nvinfo : EIATTR_MERCURY_ISA_VERSION
	.align		4
        /*00b0*/ 	.byte	0x03, 0x5f
        /*00b2*/ 	.short	0x0101


	//----- nvinfo : EIATTR_VRC_CTA_INIT_COUNT
	.align		4
        /*00b4*/ 	.byte	0x02, 0x4a
	.zero		1
	.zero		1


	//----- nvinfo : EIATTR_EXIT_INSTR_OFFSETS
	.align		4
        /*00b8*/ 	.byte	0x04, 0x1c
        /*00ba*/ 	.short	(.L_64 - .L_63)


	//   ....[0]....
.L_63:
        /*00bc*/ 	.word	0x00000090


	//   ....[1]....
        /*00c0*/ 	.word	0x000036f0


	//----- nvinfo : EIATTR_CRS_STACK_SIZE
	.align		4
.L_64:
        /*00c4*/ 	.byte	0x04, 0x1e
        /*00c6*/ 	.short	(.L_66 - .L_65)
.L_65:
        /*00c8*/ 	.word	0x00000000


	//----- nvinfo : EIATTR_CBANK_PARAM_SIZE
	.align		4
.L_66:
        /*00cc*/ 	.byte	0x03, 0x19
        /*00ce*/ 	.short	0x0048


	//----- nvinfo : EIATTR_PARAM_CBANK
	.align		4
        /*00d0*/ 	.byte	0x04, 0x0a
        /*00d2*/ 	.short	(.L_68 - .L_67)
	.align		4
.L_67:
        /*00d4*/ 	.word	index@(.nv.constant0._Z38calculate_multi_dataset_std_dev_kernelPPcPPiS2_S1_iPjS3_Pdii)
        /*00d8*/ 	.short	0x0380
        /*00da*/ 	.short	0x0048


	//----- nvinfo : EIATTR_SW_WAR
	.align		4
.L_68:
        /*00dc*/ 	.byte	0x04, 0x36
        /*00de*/ 	.short	(.L_70 - .L_69)
.L_69:
        /*00e0*/ 	.word	0x00000008
.L_70:


//--------------------- .nv.callgraph             --------------------------
	.section	.nv.callgraph,"",@"SHT_CUDA_CALLGRAPH"
	.align	4
	.sectionentsize	8
	.align		4
        /*0000*/ 	.word	0x00000000
	.align		4
        /*0004*/ 	.word	0xffffffff
	.align		4
        /*0008*/ 	.word	0x00000000
	.align		4
        /*000c*/ 	.word	0xfffffffe
	.align		4
        /*0010*/ 	.word	0x00000000
	.align		4
        /*0014*/ 	.word	0xfffffffd
	.align		4
        /*0018*/ 	.word	0x00000000
	.align		4
        /*001c*/ 	.word	0xfffffffc


//--------------------- .nv.constant4             --------------------------
	.section	.nv.constant4,"a",@progbits
	.align	8
	.align		8
.nv.constant4:
        /*0000*/ 	.dword	precalc_xorwow_matrix
	.align		8
        /*0008*/ 	.dword	precalc_xorwow_offset_matrix
	.align		8
        /*0010*/ 	.dword	mrg32k3aM1
	.align		8
        /*0018*/ 	.dword	mrg32k3aM2
	.align		8
        /*0020*/ 	.dword	mrg32k3aM1SubSeq
	.align		8
        /*0028*/ 	.dword	mrg32k3aM2SubSeq
	.align		8
        /*0030*/ 	.dword	mrg32k3aM1Seq
	.align		8
        /*0038*/ 	.dword	mrg32k3aM2Seq


//--------------------- .nv.constant3             --------------------------
	.section	.nv.constant3,"a",@progbits
	.align	8
.nv.constant3:
	.type		__cr_lgamma_table,@object
	.size		__cr_lgamma_table,(.L_8 - __cr_lgamma_table)
__cr_lgamma_table:
        /*0000*/ 	.byte	0x00, 0x00, 0x00, 0x00, 0x00, 0x00, 0x00, 0x00, 0x00, 0x00, 0x00, 0x00, 0x00, 0x00, 0x00, 0x00
        /*0010*/ 	.byte	0xef, 0x39, 0xfa, 0xfe, 0x42, 0x2e, 0xe6, 0x3f, 0x02, 0x20, 0x2a, 0xfa, 0x0b, 0xab, 0xfc, 0x3f
        /*0020*/ 	.byte	0xf9, 0x2c, 0x92, 0x7c, 0xa7, 0x6c, 0x09, 0x40, 0xc9, 0x79, 0x44, 0x3c, 0x64, 0x26, 0x13, 0x40
        /*0030*/ 	.byte	0xca, 0x01, 0xcf, 0x3a, 0x27, 0x51, 0x1a, 0x40, 0x30, 0xcc, 0x2d, 0xf3, 0xe1, 0x0c, 0x21, 0x40
        /*0040*/ 	.byte	0x0d, 0xb7, 0xfc, 0x82, 0x8e, 0x35, 0x25, 0x40
.L_8:


//--------------------- .text._Z21generate_seeds_kernelPjS_iy --------------------------
	.section	.text._Z21generate_seeds_kernelPjS_iy,"ax",@progbits
	.align	128
        .global         _Z21generate_seeds_kernelPjS_iy
        .type           _Z21generate_seeds_kernelPjS_iy,@function
        .size           _Z21generate_seeds_kernelPjS_iy,(.L_x_48 - _Z21generate_seeds_kernelPjS_iy)
        .other          _Z21generate_seeds_kernelPjS_iy,@"STO_CUDA_ENTRY STV_DEFAULT"
_Z21generate_seeds_kernelPjS_iy:
.text._Z21generate_seeds_kernelPjS_iy:
[----:B------:R-:W-:Y:S01]  /*0000*/  LDC R1, c[0x0][0x37c] ;  /* 0x0000df00ff017b82 */ /* 0x000fe20000000800 */
[----:B------:R-:W0:Y:S07]  /*0010*/  S2R R0, SR_TID.X ;  /* 0x0000000000007919 */ /* 0x000e2e0000002100 */
[----:B------:R-:W0:Y:S01]  /*0020*/  S2UR UR4, SR_CTAID.X ;  /* 0x00000000000479c3 */ /* 0x000e220000002500 */
[----:B------:R-:W1:Y:S07]  /*0030*/  LDCU UR5, c[0x0][0x390] ;  /* 0x00007200ff0577ac */ /* 0x000e6e0008000800 */
[----:B------:R-:W0:Y:S02]  /*0040*/  LDC R7, c[0x0][0x360] ;  /* 0x0000d800ff077b82 */ /* 0x000e240000000800 */
[----:B0-----:R-:W-:-:S05]  /*0050*/  IMAD R7, R7, UR4, R0 ;  /* 0x0000000407077c24 */ /* 0x001fca000f8e0200 */
[----:B-1----:R-:W-:-:S13]  /*0060*/  ISETP.GE.AND P0, PT, R7, UR5, PT ;  /* 0x0000000507007c0c */ /* 0x002fda000bf06270 */
[----:B------:R-:W-:Y:S05]  /*0070*/  @P0 EXIT ;  /* 0x000000000000094d */ /* 0x000fea0003800000 */
[----:B------:R-:W0:Y:S01]  /*0080*/  LDCU.64 UR4, c[0x0][0x398] ;  /* 0x00007300ff0477ac */ /* 0x000e220008000a00 */
[----:B------:R-:W1:Y:S01]  /*0090*/  LDC.64 R4, c[0x0][0x380] ;  /* 0x0000e000ff047b82 */ /* 0x000e620000000a00 */
[----:B0-----:R-:W-:-:S04]  /*00a0*/  IADD3 R0, P0, PT, R7, UR4, RZ ;  /* 0x0000000407007c10 */ /* 0x001fc8000ff1e0ff */
[----:B------:R-:W-:Y:S01]  /*00b0*/  LOP3.LUT R0, R0, 0xaad26b49, RZ, 0x3c, !PT ;  /* 0xaad26b4900007812 */ /* 0x000fe200078e3cff */
[----:B-1----:R-:W-:-:S04]  /*00c0*/  IMAD.WIDE R4, R7, 0x4, R4 ;  /* 0x0000000407047825 */ /* 0x002fc800078e0204 */
[----:B------:R-:W-:-:S04]  /*00d0*/  IMAD R0, R0, 0x4182bed5, RZ ;  /* 0x4182bed500007824 */ /* 0x000fc800078e02ff */
[C---:B------:R-:W-:Y:S01]  /*00e0*/  VIADD R2, R0.reuse, 0x75bcd15 ;  /* 0x075bcd1500027836 */ /* 0x040fe20000000000 */
[C---:B------:R-:W-:Y:S01]  /*00f0*/  LOP3.LUT R6, R0.reuse, 0x159a55e5, RZ, 0x3c, !PT ;  /* 0x159a55e500067812 */ /* 0x040fe200078e3cff */
[----:B------:R-:W-:-:S03]  /*0100*/  VIADD R8, R0, 0x583f19 ;  /* 0x00583f1900087836 */ /* 0x000fc60000000000 */
[----:B------:R-:W-:Y:S01]  /*0110*/  SHF.R.U32.HI R3, RZ, 0x2, R2 ;  /* 0x00000002ff037819 */ /* 0x000fe20000011602 */
[----:B------:R-:W-:Y:S01]  /*0120*/  IMAD.SHL.U32 R11, R8, 0x10, RZ ;  /* 0x00000010080b7824 */ /* 0x000fe200078e00ff */
[----:B------:R-:W-:Y:S02]  /*0130*/  SHF.R.U32.HI R13, RZ, 0x2, R6 ;  /* 0x00000002ff0d7819 */ /* 0x000fe40000011606 */
[----:B------:R-:W-:Y:S02]  /*0140*/  LOP3.LUT R9, R3, R2, RZ, 0x3c, !PT ;  /* 0x0000000203097212 */ /* 0x000fe400078e3cff */
[----:B------:R-:W0:Y:S01]  /*0150*/  LDC.64 R2, c[0x0][0x388] ;  /* 0x0000e200ff027b82 */ /* 0x000e220000000a00 */
[----:B------:R-:W-:Y:S01]  /*0160*/  LEA.HI.X.SX32 R6, R7, UR5, 0x1, P0 ;  /* 0x0000000507067c11 */ /* 0x000fe200080f0eff */
[----:B------:R-:W1:Y:S01]  /*0170*/  LDCU.64 UR4, c[0x0][0x358] ;  /* 0x00006b00ff0477ac */ /* 0x000e620008000a00 */
[----:B------:R-:W-:Y:S01]  /*0180*/  IMAD.SHL.U32 R10, R9, 0x2, RZ ;  /* 0x00000002090a7824 */ /* 0x000fe200078e00ff */
[----:B------:R-:W-:-:S04]  /*0190*/  LOP3.LUT R13, R13, 0x159a55e5, R0, 0x96, !PT ;  /* 0x159a55e50d0d7812 */ /* 0x000fc800078e9600 */
[----:B------:R-:W-:Y:S01]  /*01a0*/  LOP3.LUT R10, R8, R11, R10, 0x96, !PT ;  /* 0x0000000b080a7212 */ /* 0x000fe200078e960a */
[----:B------:R-:W-:-:S03]  /*01b0*/  IMAD.SHL.U32 R8, R13, 0x2, RZ ;  /* 0x000000020d087824 */ /* 0x000fc600078e00ff */
[----:B------:R-:W-:Y:S02]  /*01c0*/  LOP3.LUT R10, R10, R9, RZ, 0x3c, !PT ;  /* 0x000000090a0a7212 */ /* 0x000fe400078e3cff */
[----:B------:R-:W-:-:S03]  /*01d0*/  LOP3.LUT R9, R6, 0xf7dcefdd, RZ, 0x3c, !PT ;  /* 0xf7dcefdd06097812 */ /* 0x000fc600078e3cff */
[----:B------:R-:W-:Y:S02]  /*01e0*/  IMAD.SHL.U32 R6, R10, 0x10, RZ ;  /* 0x000000100a067824 */ /* 0x000fe400078e00ff */
[----:B------:R-:W-:-:S03]  /*01f0*/  IMAD R9, R9, -0x658354e5, R0 ;  /* 0x9a7cab1b09097824 */ /* 0x000fc600078e0200 */
[----:B------:R-:W-:Y:S01]  /*0200*/  LOP3.LUT R13, R13, R8, R6, 0x96, !PT ;  /* 0x000000080d0d7212 */ /* 0x000fe200078e9606 */
[----:B------:R-:W-:Y:S02]  /*0210*/  VIADD R9, R9, 0x64f0c9 ;  /* 0x0064f0c909097836 */ /* 0x000fe40000000000 */
[----:B0-----:R-:W-:Y:S01]  /*0220*/  IMAD.WIDE R2, R7, 0x4, R2 ;  /* 0x0000000407027825 */ /* 0x001fe200078e0202 */
[----:B------:R-:W-:Y:S02]  /*0230*/  LOP3.LUT R0, R13, R10, RZ, 0x3c, !PT ;  /* 0x0000000a0d007212 */ /* 0x000fe400078e3cff */
[C---:B------:R-:W-:Y:S02]  /*0240*/  IADD3 R11, PT, PT, R9.reuse, 0x587c5, R10 ;  /* 0x000587c5090b7810 */ /* 0x040fe40007ffe00a */
[----:B------:R-:W-:-:S03]  /*0250*/  IADD3 R9, PT, PT, R9, 0xb0f8a, R0 ;  /* 0x000b0f8a09097810 */ /* 0x000fc60007ffe000 */
[----:B-1----:R-:W-:Y:S04]  /*0260*/  STG.E desc[UR4][R4.64], R11 ;  /* 0x0000000b04007986 */ /* 0x002fe8000c101904 */
[----:B------:R-:W-:Y:S01]  /*0270*/  STG.E desc[UR4][R2.64], R9 ;  /* 0x0000000902007986 */ /* 0x000fe2000c101904 */
[----:B------:R-:W-:Y:S05]  /*0280*/  EXIT ;  /* 0x000000000000794d */ /* 0x000fea0003800000 */
.L_x_0:
[----:B------:R-:W-:-:S00]  /*0290*/  BRA `(.L_x_0) ;  /* 0xfffffffc00fc7947 */ /* 0x000fc0000383ffff */
[----:B------:R-:W-:-:S00]  /*02a0*/  NOP ;  /* 0x0000000000007918 */ /* 0x000fc00000000000 */
        /* <DEDUP_REMOVED lines=13> */
.L_x_48:


//--------------------- .text._Z38calculate_multi_dataset_std_dev_kernelPPcPPiS2_S1_iPjS3_Pdii --------------------------
	.section	.text._Z38calculate_multi_dataset_std_dev_kernelPPcPPiS2_S1_iPjS3_Pdii,"ax",@progbits
	.align	128
        .global         _Z38calculate_multi_dataset_std_dev_kernelPPcPPiS2_S1_iPjS3_Pdii
        .type           _Z38calculate_multi_dataset_std_dev_kernelPPcPPiS2_S1_iPjS3_Pdii,@function
        .size           _Z38calculate_multi_dataset_std_dev_kernelPPcPPiS2_S1_iPjS3_Pdii,(.L_x_47 - _Z38calculate_multi_dataset_std_dev_kernelPPcPPiS2_S1_iPjS3_Pdii)
        .other          _Z38calculate_multi_dataset_std_dev_kernelPPcPPiS2_S1_iPjS3_Pdii,@"STO_CUDA_ENTRY STV_DEFAULT"
_Z38calculate_multi_dataset_std_dev_kernelPPcPPiS2_S1_iPjS3_Pdii:
.text._Z38calculate_multi_dataset_std_dev_kernelPPcPPiS2_S1_iPjS3_Pdii:
[----:B------:R-:W0:Y:S01]  /*0000*/  LDC R1, c[0x0][0x37c] ;  /* 0x0000df00ff017b82 */ /* 0x000e220000000800 */
[----:B------:R-:W1:Y:S07]  /*0010*/  S2R R3, SR_TID.X ;  /* 0x0000000000037919 */ /* 0x000e6e0000002100 */
[----:B------:R-:W1:Y:S01]  /*0020*/  S2UR UR4, SR_CTAID.X ;  /* 0x00000000000479c3 */ /* 0x000e620000002500 */
[----:B------:R-:W2:Y:S01]  /*0030*/  LDCU UR5, c[0x0][0x3c0] ;  /* 0x00007800ff0577ac */ /* 0x000ea20008000800 */
[----:B0-----:R-:W-:-:S05]  /*0040*/  VIADD R1, R1, 0xffffb1e0 ;  /* 0xffffb1e001017836 */ /* 0x001fca0000000000 */
[----:B------:R-:W-:Y:S01]  /*0050*/  R2UR UR17, R1 ;  /* 0x00000000011172ca */ /* 0x000fe200000e0000 */
[----:B------:R-:W1:Y:S02]  /*0060*/  LDC R20, c[0x0][0x360] ;  /* 0x0000d800ff147b82 */ /* 0x000e640000000800 */
[----:B-1----:R-:W-:-:S05]  /*0070*/  IMAD R20, R20, UR4, R3 ;  /* 0x0000000414147c24 */ /* 0x002fca000f8e0203 */
[----:B--2---:R-:W-:-:S13]  /*0080*/  ISETP.GE.AND P0, PT, R20, UR5, PT ;  /* 0x0000000514007c0c */ /* 0x004fda000bf06270 */
[----:B------:R-:W-:Y:S05]  /*0090*/  @P0 EXIT ;  /* 0x000000000000094d */ /* 0x000fea0003800000 */
[----:B------:R-:W0:Y:S01]  /*00a0*/  LDCU UR7, c[0x0][0x3a0] ;  /* 0x00007400ff0777ac */ /* 0x000e220008000800 */
[----:B------:R-:W-:Y:S01]  /*00b0*/  CS2R R28, SRZ ;  /* 0x00000000001c7805 */ /* 0x000fe2000001ff00 */
[----:B------:R-:W1:Y:S01]  /*00c0*/  LDCU.64 UR14, c[0x0][0x358] ;  /* 0x00006b00ff0e77ac */ /* 0x000e620008000a00 */
[----:B0-----:R-:W-:-:S09]  /*00d0*/  UISETP.GE.AND UP0, UPT, UR7, 0x1, UPT ;  /* 0x000000010700788c */ /* 0x001fd2000bf06270 */
[----:B-1----:R-:W-:Y:S05]  /*00e0*/  BRA.U !UP0, `(.L_x_1) ;  /* 0x0000003508107547 */ /* 0x002fea000b800000 */
[----:B------:R-:W0:Y:S01]  /*00f0*/  LDC.64 R4, c[0x0][0x3b0] ;  /* 0x0000ec00ff047b82 */ /* 0x000e220000000a00 */
[----:B------:R-:W1:Y:S07]  /*0100*/  LDCU UR4, c[0x0][0x3c4] ;  /* 0x00007880ff0477ac */ /* 0x000e6e0008000800 */
[----:B------:R-:W2:Y:S01]  /*0110*/  LDC.64 R6, c[0x0][0x3a8] ;  /* 0x0000ea00ff067b82 */ /* 0x000ea20000000a00 */
[----:B0-----:R-:W-:-:S05]  /*0120*/  IMAD.WIDE R4, R20, 0x4, R4 ;  /* 0x0000000414047825 */ /* 0x001fca00078e0204 */
[----:B------:R-:W3:Y:S01]  /*0130*/  LDG.E R3, desc[UR14][R4.64] ;  /* 0x0000000e04037981 */ /* 0x000ee2000c1e1900 */
[----:B--2---:R-:W-:-:S05]  /*0140*/  IMAD.WIDE R6, R20, 0x4, R6 ;  /* 0x0000000414067825 */ /* 0x004fca00078e0206 */
[----:B------:R-:W2:Y:S01]  /*0150*/  LDG.E R2, desc[UR14][R6.64] ;  /* 0x0000000e06027981 */ /* 0x000ea2000c1e1900 */
[----:B-1----:R-:W-:-:S04]  /*0160*/  UISETP.LT.AND UP0, UPT, UR4, 0x1388, UPT ;  /* 0x000013880400788c */ /* 0x002fc8000bf01270 */
[----:B------:R-:W-:Y:S02]  /*0170*/  USEL UR16, UR4, 0x1388, UP0 ;  /* 0x0000138804107887 */ /* 0x000fe40008000000 */
[----:B------:R-:W-:Y:S01]  /*0180*/  UISETP.GE.AND UP0, UPT, UR4, 0x1, UPT ;  /* 0x000000010400788c */ /* 0x000fe2000bf06270 */
[----:B---3--:R-:W-:Y:S02]  /*0190*/  LOP3.LUT R3, R3, 0x85ebca6b, RZ, 0x3c, !PT ;  /* 0x85ebca6b03037812 */ /* 0x008fe400078e3cff */
[----:B--2---:R-:W-:-:S06]  /*01a0*/  LOP3.LUT R2, R2, 0x9e3779b9, RZ, 0x3c, !PT ;  /* 0x9e3779b902027812 */ /* 0x004fcc00078e3cff */
[----:B------:R-:W-:Y:S05]  /*01b0*/  BRA.U !UP0, `(.L_x_2) ;  /* 0x0000002108247547 */ /* 0x000fea000b800000 */
[----:B------:R-:W-:Y:S01]  /*01c0*/  ULOP3.LUT UR6, UR16, 0xffff, URZ, 0xc0, !UPT ;  /* 0x0000ffff10067892 */ /* 0x000fe2000f8ec0ff */
[----:B------:R-:W-:Y:S01]  /*01d0*/  IMAD.MOV.U32 R0, RZ, RZ, RZ ;  /* 0x000000ffff007224 */ /* 0x000fe200078e00ff */
[----:B------:R-:W-:Y:S01]  /*01e0*/  CS2R R28, SRZ ;  /* 0x00000000001c7805 */ /* 0x000fe2000001ff00 */
[----:B------:R-:W-:Y:S02]  /*01f0*/  ULOP3.LUT UR8, UR16, 0x7, URZ, 0xc0, !UPT ;  /* 0x0000000710087892 */ /* 0x000fe4000f8ec0ff */
[----:B------:R-:W-:Y:S02]  /*0200*/  ULOP3.LUT UR5, UR16, 0x1ff0, URZ, 0xc0, !UPT ;  /* 0x00001ff010057892 */ /* 0x000fe4000f8ec0ff */
[----:B------:R-:W-:Y:S02]  /*0210*/  ULOP3.LUT UR9, UR16, 0x3, URZ, 0xc0, !UPT ;  /* 0x0000000310097892 */ /* 0x000fe4000f8ec0ff */
[----:B------:R-:W-:-:S12]  /*0220*/  USHF.R.U32.HI UR6, URZ, 0x4, UR6 ;  /* 0x00000004ff067899 */ /* 0x000fd80008011606 */
.L_x_23:
[----:B------:R-:W0:Y:S02]  /*0230*/  LDCU UR4, c[0x0][0x3c4] ;  /* 0x00007880ff0477ac */ /* 0x000e240008000800 */
[----:B0-----:R-:W-:-:S03]  /*0240*/  UISETP.GE.U32.AND UP0, UPT, UR4, 0x10, UPT ;  /* 0x000000100400788c */ /* 0x001fc6000bf06070 */
[----:B------:R-:W-:-:S06]  /*0250*/  UMOV UR4, URZ ;  /* 0x000000ff00047c82 */ /* 0x000fcc0008000000 */
[----:B------:R-:W-:Y:S05]  /*0260*/  BRA.U !UP0, `(.L_x_3) ;  /* 0x0000000108347547 */ /* 0x000fea000b800000 */
[----:B------:R-:W-:Y:S01]  /*0270*/  USHF.L.U32 UR4, UR6, 0x4, URZ ;  /* 0x0000000406047899 */ /* 0x000fe200080006ff */
[----:B------:R-:W-:-:S03]  /*0280*/  VIADD R4, R1, 0x20 ;  /* 0x0000002001047836 */ /* 0x000fc60000000000 */
[----:B------:R-:W-:-:S04]  /*0290*/  ULOP3.LUT UR4, UR4, 0x1ff0, URZ, 0xe2, !UPT ;  /* 0x00001ff004047892 */ /* 0x000fc8000f8ee2ff */
[----:B------:R-:W-:-:S12]  /*02a0*/  UIADD3 UR4, UPT, UPT, -UR4, URZ, URZ ;  /* 0x000000ff04047290 */ /* 0x000fd8000fffe1ff */
.L_x_4:
[----:B------:R-:W-:Y:S01]  /*02b0*/  UIADD3 UR4, UPT, UPT, UR4, 0x10, URZ ;  /* 0x0000001004047890 */ /* 0x000fe2000fffe0ff */
[----:B------:R-:W-:Y:S03]  /*02c0*/  STL.128 [R4+-0x20], RZ ;  /* 0xffffe0ff04007387 */ /* 0x000fe60000100c00 */
[----:B------:R-:W-:Y:S01]  /*02d0*/  UISETP.NE.AND UP0, UPT, UR4, URZ, UPT ;  /* 0x000000ff0400728c */ /* 0x000fe2000bf05270 */
[----:B------:R-:W-:Y:S04]  /*02e0*/  STL.128 [R4+-0x10], RZ ;  /* 0xfffff0ff04007387 */ /* 0x000fe80000100c00 */
[----:B------:R-:W-:Y:S04]  /*02f0*/  STL.128 [R4], RZ ;  /* 0x000000ff04007387 */ /* 0x000fe80000100c00 */
[----:B------:R0:W-:Y:S02]  /*0300*/  STL.128 [R4+0x10], RZ ;  /* 0x000010ff04007387 */ /* 0x0001e40000100c00 */
[----:B0-----:R-:W-:Y:S01]  /*0310*/  VIADD R4, R4, 0x40 ;  /* 0x0000004004047836 */ /* 0x001fe20000000000 */
[----:B------:R-:W-:Y:S06]  /*0320*/  BRA.U UP0, `(.L_x_4) ;  /* 0xfffffffd00e07547 */ /* 0x000fec000b83ffff */
[----:B------:R-:W-:-:S05]  /*0330*/  UMOV UR4, UR5 ;  /* 0x0000000500047c82 */ /* 0x000fca0008000000 */
.L_x_3:
[----:B------:R-:W-:-:S04]  /*0340*/  ULOP3.LUT UR7, UR16, 0xf, URZ, 0xc0, !UPT ;  /* 0x0000000f10077892 */ /* 0x000fc8000f8ec0ff */
[----:B------:R-:W-:-:S09]  /*0350*/  UISETP.NE.AND UP0, UPT, UR7, URZ, UPT ;  /* 0x000000ff0700728c */ /* 0x000fd2000bf05270 */
[----:B------:R-:W-:Y:S05]  /*0360*/  BRA.U !UP0, `(.L_x_5) ;  /* 0x0000000108647547 */ /* 0x000fea000b800000 */
[----:B------:R-:W-:-:S04]  /*0370*/  UIADD3 UR7, UPT, UPT, UR7, -0x1, URZ ;  /* 0xffffffff07077890 */ /* 0x000fc8000fffe0ff */
[----:B------:R-:W-:-:S06]  /*0380*/  UISETP.GE.U32.AND UP0, UPT, UR7, 0x7, UPT ;  /* 0x000000070700788c */ /* 0x000fcc000bf06070 */
[----:B------:R-:W-:-:S05]  /*0390*/  PLOP3.LUT P0, PT, PT, PT, UP0, 0x80, 0x8 ;  /* 0x000000000008781c */ /* 0x000fca0003f0f008 */
[----:B------:R-:W-:Y:S02]  /*03a0*/  @UP0 ULEA UR7, UR4, UR17, 0x2 ;  /* 0x0000001104070291 */ /* 0x000fe4000f8e10ff */
[----:B------:R-:W-:Y:S02]  /*03b0*/  @UP0 UIADD3 UR4, UPT, UPT, UR4, 0x8, URZ ;  /* 0x0000000804040890 */ /* 0x000fe4000fffe0ff */
[----:B------:R-:W-:-:S05]  /*03c0*/  UISETP.NE.AND UP0, UPT, UR8, URZ, UPT ;  /* 0x000000ff0800728c */ /* 0x000fca000bf05270 */
[----:B------:R-:W-:Y:S04]  /*03d0*/  @P0 STL.128 [UR7], RZ ;  /* 0x000000ffff000987 */ /* 0x000fe80008100c07 */
[----:B------:R-:W-:Y:S01]  /*03e0*/  @P0 STL.128 [UR7+0x10], RZ ;  /* 0x000010ffff000987 */ /* 0x000fe20008100c07 */
        /* <DEDUP_REMOVED lines=8> */
[----:B------:R-:W-:Y:S05]  /*0470*/  BRA.U !UP0, `(.L_x_5) ;  /* 0x0000000108207547 */ /* 0x000fea000b800000 */
[----:B------:R-:W-:Y:S02]  /*0480*/  ULEA UR4, UR4, UR17, 0x2 ;  /* 0x0000001104047291 */ /* 0x000fe4000f8e10ff */
[----:B------:R-:W-:-:S07]  /*0490*/  UISETP.NE.AND UP0, UPT, UR9, 0x1, UPT ;  /* 0x000000010900788c */ /* 0x000fce000bf05270 */
[----:B------:R-:W-:Y:S02]  /*04a0*/  STL [UR4], RZ ;  /* 0x000000ffff007987 */ /* 0x000fe40008100804 */
[----:B------:R-:W-:Y:S05]  /*04b0*/  BRA.U !UP0, `(.L_x_5) ;  /* 0x0000000108107547 */ /* 0x000fea000b800000 */
[----:B------:R-:W-:Y:S01]  /*04c0*/  UISETP.NE.AND UP0, UPT, UR9, 0x2, UPT ;  /* 0x000000020900788c */ /* 0x000fe2000bf05270 */
[----:B------:R-:W-:Y:S05]  /*04d0*/  STL [UR4+0x4], RZ ;  /* 0x000004ffff007987 */ /* 0x000fea0008100804 */
[----:B------:R-:W-:-:S13]  /*04e0*/  PLOP3.LUT P0, PT, PT, PT, UP0, 0x80, 0x8 ;  /* 0x000000000008781c */ /* 0x000fda0003f0f008 */
[----:B------:R-:W-:Y:S01]  /*04f0*/  @P0 STL [UR4+0x8], RZ ;  /* 0x000008ffff000987 */ /* 0x000fe20008100804 */
.L_x_5:
[----:B------:R-:W0:Y:S02]  /*0500*/  LDC.64 R12, c[0x0][0x398] ;  /* 0x0000e600ff0c7b82 */ /* 0x000e240000000a00 */
[----:B0-----:R-:W-:-:S06]  /*0510*/  IMAD.WIDE.U32 R12, R0, 0x4, R12 ;  /* 0x00000004000c7825 */ /* 0x001fcc00078e000c */
[----:B------:R-:W2:Y:S02]  /*0520*/  LDG.E R12, desc[UR14][R12.64] ;  /* 0x0000000e0c0c7981 */ /* 0x000ea4000c1e1900 */
[----:B--2---:R-:W-:-:S13]  /*0530*/  ISETP.GE.AND P0, PT, R12, 0x1, PT ;  /* 0x000000010c00780c */ /* 0x004fda0003f06270 */
[----:B------:R-:W-:Y:S05]  /*0540*/  @!P0 BRA `(.L_x_6) ;  /* 0x0000000c00e48947 */ /* 0x000fea0003800000 */
[----:B------:R-:W0:Y:S08]  /*0550*/  LDC.64 R8, c[0x0][0x380] ;  /* 0x0000e000ff087b82 */ /* 0x000e300000000a00 */
[----:B------:R-:W1:Y:S08]  /*0560*/  LDC.64 R6, c[0x0][0x390] ;  /* 0x0000e400ff067b82 */ /* 0x000e700000000a00 */
[----:B------:R-:W2:Y:S01]  /*0570*/  LDC.64 R4, c[0x0][0x388] ;  /* 0x0000e200ff047b82 */ /* 0x000ea20000000a00 */
[----:B0-----:R-:W-:-:S06]  /*0580*/  IMAD.WIDE.U32 R8, R0, 0x8, R8 ;  /* 0x0000000800087825 */ /* 0x001fcc00078e0008 */
[----:B------:R-:W5:Y:S01]  /*0590*/  LDG.E.64 R8, desc[UR14][R8.64] ;  /* 0x0000000e08087981 */ /* 0x000f62000c1e1b00 */
[----:B-1----:R-:W-:-:S06]  /*05a0*/  IMAD.WIDE.U32 R6, R0, 0x8, R6 ;  /* 0x0000000800067825 */ /* 0x002fcc00078e0006 */
[----:B------:R-:W5:Y:S01]  /*05b0*/  LDG.E.64 R6, desc[UR14][R6.64] ;  /* 0x0000000e06067981 */ /* 0x000f62000c1e1b00 */
[----:B--2---:R-:W-:-:S06]  /*05c0*/  IMAD.WIDE.U32 R4, R0, 0x8, R4 ;  /* 0x0000000800047825 */ /* 0x004fcc00078e0004 */
[----:B------:R-:W5:Y:S01]  /*05d0*/  LDG.E.64 R4, desc[UR14][R4.64] ;  /* 0x0000000e04047981 */ /* 0x000f62000c1e1b00 */
[----:B------:R-:W-:-:S07]  /*05e0*/  IMAD.MOV.U32 R13, RZ, RZ, RZ ;  /* 0x000000ffff0d7224 */ /* 0x000fce00078e00ff */
.L_x_12:
[----:B0----5:R-:W-:-:S06]  /*05f0*/  IMAD.WIDE.U32 R14, R13, 0x4, R4 ;  /* 0x000000040d0e7825 */ /* 0x021fcc00078e0004 */
[----:B------:R-:W2:Y:S01]  /*0600*/  LDG.E R14, desc[UR14][R14.64] ;  /* 0x0000000e0e0e7981 */ /* 0x000ea2000c1e1900 */
[----:B------:R-:W-:Y:S01]  /*0610*/  IMAD.MOV.U32 R17, RZ, RZ, R2 ;  /* 0x000000ffff117224 */ /* 0x000fe200078e0002 */
[----:B--2---:R-:W-:-:S13]  /*0620*/  ISETP.GE.AND P0, PT, R14, 0x1, PT ;  /* 0x000000010e00780c */ /* 0x004fda0003f06270 */
[----:B------:R-:W-:Y:S05]  /*0630*/  @!P0 BRA `(.L_x_7) ;  /* 0x0000000c00248947 */ /* 0x000fea0003800000 */
[----:B------:R-:W-:-:S05]  /*0640*/  IMAD.WIDE.U32 R10, R13, 0x4, R6 ;  /* 0x000000040d0a7825 */ /* 0x000fca00078e0006 */
[----:B------:R-:W2:Y:S01]  /*0650*/  LDG.E R19, desc[UR14][R10.64] ;  /* 0x0000000e0a137981 */ /* 0x000ea2000c1e1900 */
[C---:B------:R-:W-:Y:S01]  /*0660*/  ISETP.GE.U32.AND P1, PT, R14.reuse, 0x8, PT ;  /* 0x000000080e00780c */ /* 0x040fe20003f26070 */
[----:B------:R-:W-:Y:S01]  /*0670*/  IMAD.MOV.U32 R18, RZ, RZ, RZ ;  /* 0x000000ffff127224 */ /* 0x000fe200078e00ff */
[----:B------:R-:W-:Y:S01]  /*0680*/  LOP3.LUT R21, R14, 0x7, RZ, 0xc0, !PT ;  /* 0x000000070e157812 */ /* 0x000fe200078ec0ff */
[----:B------:R-:W-:Y:S02]  /*0690*/  IMAD.MOV.U32 R16, RZ, RZ, R3 ;  /* 0x000000ffff107224 */ /* 0x000fe400078e0003 */
[----:B------:R-:W-:Y:S01]  /*06a0*/  IMAD.MOV.U32 R17, RZ, RZ, R2 ;  /* 0x000000ffff117224 */ /* 0x000fe200078e0002 */
[----:B------:R-:W-:Y:S02]  /*06b0*/  ISETP.NE.AND P0, PT, R21, RZ, PT ;  /* 0x000000ff1500720c */ /* 0x000fe40003f05270 */
[----:B--2---:R-:W-:-:S05]  /*06c0*/  SHF.R.S32.HI R15, RZ, 0x1f, R19 ;  /* 0x0000001fff0f7819 */ /* 0x004fca0000011413 */
[----:B------:R-:W-:Y:S06]  /*06d0*/  @!P1 BRA `(.L_x_8) ;  /* 0x0000000400849947 */ /* 0x000fec0003800000 */
[----:B------:R-:W-:Y:S01]  /*06e0*/  LOP3.LUT R18, R14, 0x7ffffff8, RZ, 0xc0, !PT ;  /* 0x7ffffff80e127812 */ /* 0x000fe200078ec0ff */
[----:B------:R-:W-:Y:S01]  /*06f0*/  IMAD.MOV.U32 R16, RZ, RZ, R3 ;  /* 0x000000ffff107224 */ /* 0x000fe200078e0003 */
[----:B------:R-:W-:Y:S01]  /*0700*/  UMOV UR4, URZ ;  /* 0x000000ff00047c82 */ /* 0x000fe20008000000 */
[----:B------:R-:W-:-:S07]  /*0710*/  IMAD.MOV.U32 R17, RZ, RZ, R2 ;  /* 0x000000ffff117224 */ /* 0x000fce00078e0002 */
.L_x_9:
[----:B------:R-:W-:-:S04]  /*0720*/  IADD3 R10, P1, P2, R8, UR4, R19 ;  /* 0x00000004080a7c10 */ /* 0x000fc8000fa3e013 */
[----:B------:R-:W-:-:S05]  /*0730*/  IADD3.X R11, PT, PT, R9, RZ, R15, P1, P2 ;  /* 0x000000ff090b7210 */ /* 0x000fca0000fe440f */
[----:B------:R-:W2:Y:S04]  /*0740*/  LDG.E.S8 R23, desc[UR14][R10.64] ;  /* 0x0000000e0a177981 */ /* 0x000ea8000c1e1300 */
[----:B------:R-:W3:Y:S01]  /*0750*/  LDG.E.S8 R22, desc[UR14][R10.64+0x1] ;  /* 0x0000010e0a167981 */ /* 0x000ee2000c1e1300 */
[----:B--2---:R-:W-:-:S03]  /*0760*/  IMAD R25, R23, -0x3d4d51cb, R16 ;  /* 0xc2b2ae3517197824 */ /* 0x004fc600078e0210 */
[----:B------:R-:W2:Y:S01]  /*0770*/  LDG.E.S8 R16, desc[UR14][R10.64+0x2] ;  /* 0x0000020e0a107981 */ /* 0x000ea2000c1e1300 */
[----:B------:R-:W-:Y:S01]  /*0780*/  IMAD R24, R23, -0x61c8864f, RZ ;  /* 0x9e3779b117187824 */ /* 0x000fe200078e02ff */
[----:B------:R-:W-:Y:S02]  /*0790*/  SHF.L.W.U32.HI R25, R25, 0x11, R25 ;  /* 0x0000001119197819 */ /* 0x000fe40000010e19 */
[----:B------:R-:W4:Y:S02]  /*07a0*/  LDG.E.S8 R23, desc[UR14][R10.64+0x3] ;  /* 0x0000030e0a177981 */ /* 0x000f24000c1e1300 */
[----:B------:R-:W-:Y:S02]  /*07b0*/  LOP3.LUT R24, R24, R17, RZ, 0x3c, !PT ;  /* 0x0000001118187212 */ /* 0x000fe400078e3cff */
[----:B------:R-:W5:Y:S02]  /*07c0*/  LDG.E.S8 R17, desc[UR14][R10.64+0x4] ;  /* 0x0000040e0a117981 */ /* 0x000f64000c1e1300 */
[----:B------:R-:W-:-:S05]  /*07d0*/  SHF.L.W.U32.HI R24, R24, 0xd, R24 ;  /* 0x0000000d18187819 */ /* 0x000fca0000010e18 */
[----:B------:R-:W-:-:S04]  /*07e0*/  IMAD R24, R25, 0x165667b1, R24 ;  /* 0x165667b119187824 */ /* 0x000fc800078e0218 */
[----:B------:R-:W-:-:S05]  /*07f0*/  IMAD R26, R24, 0x27d4eb2f, RZ ;  /* 0x27d4eb2f181a7824 */ /* 0x000fca00078e02ff */
[----:B------:R-:W-:-:S04]  /*0800*/  LOP3.LUT R25, R26, R25, RZ, 0x3c, !PT ;  /* 0x000000191a197212 */ /* 0x000fc800078e3cff */
[----:B------:R-:W-:-:S05]  /*0810*/  LOP3.LUT R26, R25, R24, RZ, 0x3c, !PT ;  /* 0x00000018191a7212 */ /* 0x000fca00078e3cff */
[----:B------:R-:W-:Y:S02]  /*0820*/  IMAD.IADD R27, R25, 0x1, R26 ;  /* 0x00000001191b7824 */ /* 0x000fe400078e021a */
[C---:B---3--:R-:W-:Y:S02]  /*0830*/  IMAD R26, R22.reuse, -0x61c8864f, RZ ;  /* 0x9e3779b1161a7824 */ /* 0x048fe400078e02ff */
[----:B------:R-:W-:-:S03]  /*0840*/  IMAD R27, R22, -0x3d4d51cb, R27 ;  /* 0xc2b2ae35161b7824 */ /* 0x000fc600078e021b */
[----:B------:R-:W-:Y:S02]  /*0850*/  LOP3.LUT R26, R26, R25, R24, 0x96, !PT ;  /* 0x000000191a1a7212 */ /* 0x000fe400078e9618 */
[----:B------:R-:W-:Y:S02]  /*0860*/  SHF.L.W.U32.HI R27, R27, 0x11, R27 ;  /* 0x000000111b1b7819 */ /* 0x000fe40000010e1b */
[----:B------:R-:W-:-:S05]  /*0870*/  SHF.L.W.U32.HI R22, R26, 0xd, R26 ;  /* 0x0000000d1a167819 */ /* 0x000fca0000010e1a */
[----:B------:R-:W-:-:S04]  /*0880*/  IMAD R22, R27, 0x165667b1, R22 ;  /* 0x165667b11b167824 */ /* 0x000fc800078e0216 */
[----:B------:R-:W-:-:S05]  /*0890*/  IMAD R24, R22, 0x27d4eb2f, RZ ;  /* 0x27d4eb2f16187824 */ /* 0x000fca00078e02ff */
[----:B------:R-:W-:-:S04]  /*08a0*/  LOP3.LUT R27, R24, R27, RZ, 0x3c, !PT ;  /* 0x0000001b181b7212 */ /* 0x000fc800078e3cff */
[----:B------:R-:W-:-:S05]  /*08b0*/  LOP3.LUT R24, R27, R22, RZ, 0x3c, !PT ;  /* 0x000000161b187212 */ /* 0x000fca00078e3cff */
[----:B------:R-:W-:Y:S02]  /*08c0*/  IMAD.IADD R25, R27, 0x1, R24 ;  /* 0x000000011b197824 */ /* 0x000fe400078e0218 */
[C---:B--2---:R-:W-:Y:S02]  /*08d0*/  IMAD R24, R16.reuse, -0x61c8864f, RZ ;  /* 0x9e3779b110187824 */ /* 0x044fe400078e02ff */
[----:B------:R-:W-:-:S03]  /*08e0*/  IMAD R25, R16, -0x3d4d51cb, R25 ;  /* 0xc2b2ae3510197824 */ /* 0x000fc600078e0219 */
[----:B------:R-:W-:Y:S02]  /*08f0*/  LOP3.LUT R24, R24, R27, R22, 0x96, !PT ;  /* 0x0000001b18187212 */ /* 0x000fe400078e9616 */
[----:B------:R-:W-:Y:S02]  /*0900*/  SHF.L.W.U32.HI R25, R25, 0x11, R25 ;  /* 0x0000001119197819 */ /* 0x000fe40000010e19 */
[----:B------:R-:W-:-:S05]  /*0910*/  SHF.L.W.U32.HI R24, R24, 0xd, R24 ;  /* 0x0000000d18187819 */ /* 0x000fca0000010e18 */
[----:B------:R-:W-:-:S04]  /*0920*/  IMAD R24, R25, 0x165667b1, R24 ;  /* 0x165667b119187824 */ /* 0x000fc800078e0218 */
[----:B------:R-:W-:Y:S02]  /*0930*/  IMAD R16, R24, 0x27d4eb2f, RZ ;  /* 0x27d4eb2f18107824 */ /* 0x000fe400078e02ff */
[----:B----4-:R-:W-:-:S03]  /*0940*/  IMAD R22, R23, -0x61c8864f, RZ ;  /* 0x9e3779b117167824 */ /* 0x010fc600078e02ff */
[----:B------:R-:W-:Y:S02]  /*0950*/  LOP3.LUT R25, R16, R25, RZ, 0x3c, !PT ;  /* 0x0000001910197212 */ /* 0x000fe400078e3cff */
[----:B------:R-:W2:Y:S02]  /*0960*/  LDG.E.S8 R16, desc[UR14][R10.64+0x5] ;  /* 0x0000050e0a107981 */ /* 0x000ea4000c1e1300 */
[----:B------:R-:W-:Y:S02]  /*0970*/  LOP3.LUT R22, R22, R25, R24, 0x96, !PT ;  /* 0x0000001916167212 */ /* 0x000fe400078e9618 */
[----:B------:R-:W-:-:S05]  /*0980*/  LOP3.LUT R24, R25, R24, RZ, 0x3c, !PT ;  /* 0x0000001819187212 */ /* 0x000fca00078e3cff */
[----:B------:R-:W-:-:S04]  /*0990*/  IMAD.IADD R24, R25, 0x1, R24 ;  /* 0x0000000119187824 */ /* 0x000fc800078e0218 */
[----:B------:R-:W-:Y:S01]  /*09a0*/  IMAD R24, R23, -0x3d4d51cb, R24 ;  /* 0xc2b2ae3517187824 */ /* 0x000fe200078e0218 */
[----:B------:R-:W-:-:S04]  /*09b0*/  SHF.L.W.U32.HI R22, R22, 0xd, R22 ;  /* 0x0000000d16167819 */ /* 0x000fc80000010e16 */
[----:B------:R-:W-:-:S05]  /*09c0*/  SHF.L.W.U32.HI R23, R24, 0x11, R24 ;  /* 0x0000001118177819 */ /* 0x000fca0000010e18 */
[----:B------:R-:W-:-:S04]  /*09d0*/  IMAD R24, R23, 0x165667b1, R22 ;  /* 0x165667b117187824 */ /* 0x000fc800078e0216 */
[----:B------:R-:W-:-:S05]  /*09e0*/  IMAD R22, R24, 0x27d4eb2f, RZ ;  /* 0x27d4eb2f18167824 */ /* 0x000fca00078e02ff */
[----:B------:R-:W-:Y:S01]  /*09f0*/  LOP3.LUT R23, R22, R23, RZ, 0x3c, !PT ;  /* 0x0000001716177212 */ /* 0x000fe200078e3cff */
[----:B-----5:R-:W-:-:S05]  /*0a00*/  IMAD R22, R17, -0x61c8864f, RZ ;  /* 0x9e3779b111167824 */ /* 0x020fca00078e02ff */
[----:B------:R-:W-:Y:S02]  /*0a10*/  LOP3.LUT R22, R22, R23, R24, 0x96, !PT ;  /* 0x0000001716167212 */ /* 0x000fe400078e9618 */
[----:B------:R-:W-:-:S05]  /*0a20*/  LOP3.LUT R24, R23, R24, RZ, 0x3c, !PT ;  /* 0x0000001817187212 */ /* 0x000fca00078e3cff */
[----:B------:R-:W-:Y:S02]  /*0a30*/  IMAD.IADD R26, R23, 0x1, R24 ;  /* 0x00000001171a7824 */ /* 0x000fe400078e0218 */
[----:B------:R-:W3:Y:S04]  /*0a40*/  LDG.E.S8 R23, desc[UR14][R10.64+0x6] ;  /* 0x0000060e0a177981 */ /* 0x000ee8000c1e1300 */
[----:B------:R0:W4:Y:S01]  /*0a50*/  LDG.E.S8 R24, desc[UR14][R10.64+0x7] ;  /* 0x0000070e0a187981 */ /* 0x000122000c1e1300 */
[----:B------:R-:W-:Y:S01]  /*0a60*/  IMAD R26, R17, -0x3d4d51cb, R26 ;  /* 0xc2b2ae35111a7824 */ /* 0x000fe200078e021a */
[----:B------:R-:W-:-:S04]  /*0a70*/  SHF.L.W.U32.HI R22, R22, 0xd, R22 ;  /* 0x0000000d16167819 */ /* 0x000fc80000010e16 */
[----:B------:R-:W-:-:S05]  /*0a80*/  SHF.L.W.U32.HI R17, R26, 0x11, R26 ;  /* 0x000000111a117819 */ /* 0x000fca0000010e1a */
[----:B------:R-:W-:-:S04]  /*0a90*/  IMAD R22, R17, 0x165667b1, R22 ;  /* 0x165667b111167824 */ /* 0x000fc800078e0216 */
[----:B------:R-:W-:-:S05]  /*0aa0*/  IMAD R26, R22, 0x27d4eb2f, RZ ;  /* 0x27d4eb2f161a7824 */ /* 0x000fca00078e02ff */
[----:B------:R-:W-:Y:S01]  /*0ab0*/  LOP3.LUT R17, R26, R17, RZ, 0x3c, !PT ;  /* 0x000000111a117212 */ /* 0x000fe200078e3cff */
[----:B------:R-:W-:-:S06]  /*0ac0*/  UIADD3 UR4, UPT, UPT, UR4, 0x8, URZ ;  /* 0x0000000804047890 */ /* 0x000fcc000fffe0ff */
[----:B------:R-:W-:Y:S01]  /*0ad0*/  ISETP.NE.AND P1, PT, R18, UR4, PT ;  /* 0x0000000412007c0c */ /* 0x000fe2000bf25270 */
[----:B--2---:R-:W-:-:S05]  /*0ae0*/  IMAD R25, R16, -0x61c8864f, RZ ;  /* 0x9e3779b110197824 */ /* 0x004fca00078e02ff */
[----:B------:R-:W-:Y:S02]  /*0af0*/  LOP3.LUT R25, R25, R17, R22, 0x96, !PT ;  /* 0x0000001119197212 */ /* 0x000fe400078e9616 */
[----:B------:R-:W-:-:S05]  /*0b00*/  LOP3.LUT R22, R17, R22, RZ, 0x3c, !PT ;  /* 0x0000001611167212 */ /* 0x000fca00078e3cff */
[----:B------:R-:W-:-:S04]  /*0b10*/  IMAD.IADD R17, R17, 0x1, R22 ;  /* 0x0000000111117824 */ /* 0x000fc800078e0216 */
[----:B------:R-:W-:Y:S01]  /*0b20*/  IMAD R17, R16, -0x3d4d51cb, R17 ;  /* 0xc2b2ae3510117824 */ /* 0x000fe200078e0211 */
[----:B------:R-:W-:-:S04]  /*0b30*/  SHF.L.W.U32.HI R25, R25, 0xd, R25 ;  /* 0x0000000d19197819 */ /* 0x000fc80000010e19 */
[----:B0-----:R-:W-:-:S05]  /*0b40*/  SHF.L.W.U32.HI R10, R17, 0x11, R17 ;  /* 0x00000011110a7819 */ /* 0x001fca0000010e11 */
        /* <DEDUP_REMOVED lines=13> */
[----:B------:R-:W-:Y:S01]  /*0c20*/  LOP3.LUT R11, R16, R17, RZ, 0x3c, !PT ;  /* 0x00000011100b7212 */ /* 0x000fe200078e3cff */
[----:B----4-:R-:W-:-:S04]  /*0c30*/  IMAD R10, R24, -0x61c8864f, RZ ;  /* 0x9e3779b1180a7824 */ /* 0x010fc800078e02ff */
[----:B------:R-:W-:Y:S01]  /*0c40*/  IMAD.IADD R11, R16, 0x1, R11 ;  /* 0x00000001100b7824 */ /* 0x000fe200078e020b */
[----:B------:R-:W-:-:S03]  /*0c50*/  LOP3.LUT R10, R10, R16, R17, 0x96, !PT ;  /* 0x000000100a0a7212 */ /* 0x000fc600078e9611 */
[----:B------:R-:W-:Y:S01]  /*0c60*/  IMAD R11, R24, -0x3d4d51cb, R11 ;  /* 0xc2b2ae35180b7824 */ /* 0x000fe200078e020b */
[----:B------:R-:W-:-:S04]  /*0c70*/  SHF.L.W.U32.HI R10, R10, 0xd, R10 ;  /* 0x0000000d0a0a7819 */ /* 0x000fc80000010e0a */
[----:B------:R-:W-:-:S05]  /*0c80*/  SHF.L.W.U32.HI R11, R11, 0x11, R11 ;  /* 0x000000110b0b7819 */ /* 0x000fca0000010e0b */
[----:B------:R-:W-:-:S04]  /*0c90*/  IMAD R10, R11, 0x165667b1, R10 ;  /* 0x165667b10b0a7824 */ /* 0x000fc800078e020a */
[----:B------:R-:W-:-:S05]  /*0ca0*/  IMAD R16, R10, 0x27d4eb2f, RZ ;  /* 0x27d4eb2f0a107824 */ /* 0x000fca00078e02ff */
[----:B------:R-:W-:-:S04]  /*0cb0*/  LOP3.LUT R16, R16, R11, RZ, 0x3c, !PT ;  /* 0x0000000b10107212 */ /* 0x000fc800078e3cff */
[----:B------:R-:W-:-:S05]  /*0cc0*/  LOP3.LUT R17, R16, R10, RZ, 0x3c, !PT ;  /* 0x0000000a10117212 */ /* 0x000fca00078e3cff */
[----:B------:R-:W-:Y:S01]  /*0cd0*/  IMAD.IADD R16, R16, 0x1, R17 ;  /* 0x0000000110107824 */ /* 0x000fe200078e0211 */
[----:B------:R-:W-:Y:S06]  /*0ce0*/  @P1 BRA `(.L_x_9) ;  /* 0xfffffff8008c1947 */ /* 0x000fec000383ffff */
.L_x_8:
[----:B------:R-:W-:Y:S05]  /*0cf0*/  @!P0 BRA `(.L_x_7) ;  /* 0x0000000400748947 */ /* 0x000fea0003800000 */
[----:B------:R-:W-:Y:S02]  /*0d00*/  ISETP.GE.U32.AND P0, PT, R21, 0x4, PT ;  /* 0x000000041500780c */ /* 0x000fe40003f06070 */
[----:B------:R-:W-:-:S04]  /*0d10*/  LOP3.LUT R24, R14, 0x3, RZ, 0xc0, !PT ;  /* 0x000000030e187812 */ /* 0x000fc800078ec0ff */
[----:B------:R-:W-:-:S07]  /*0d20*/  ISETP.NE.AND P1, PT, R24, RZ, PT ;  /* 0x000000ff1800720c */ /* 0x000fce0003f25270 */
[----:B------:R-:W-:Y:S06]  /*0d30*/  @!P0 BRA `(.L_x_10) ;  /* 0x0000000000bc8947 */ /* 0x000fec0003800000 */
[----:B------:R-:W-:-:S04]  /*0d40*/  IADD3 R10, P0, P2, R8, R18, R19 ;  /* 0x00000012080a7210 */ /* 0x000fc80007a1e013 */
[----:B------:R-:W-:-:S05]  /*0d50*/  IADD3.X R11, PT, PT, R9, RZ, R15, P0, P2 ;  /* 0x000000ff090b7210 */ /* 0x000fca00007e440f */
[----:B------:R-:W2:Y:S04]  /*0d60*/  LDG.E.S8 R25, desc[UR14][R10.64] ;  /* 0x0000000e0a197981 */ /* 0x000ea8000c1e1300 */
[----:B------:R-:W3:Y:S04]  /*0d70*/  LDG.E.S8 R22, desc[UR14][R10.64+0x1] ;  /* 0x0000010e0a167981 */ /* 0x000ee8000c1e1300 */
[----:B------:R-:W4:Y:S04]  /*0d80*/  LDG.E.S8 R21, desc[UR14][R10.64+0x2] ;  /* 0x0000020e0a157981 */ /* 0x000f28000c1e1300 */
[----:B------:R0:W5:Y:S01]  /*0d90*/  LDG.E.S8 R23, desc[UR14][R10.64+0x3] ;  /* 0x0000030e0a177981 */ /* 0x000162000c1e1300 */
[----:B------:R-:W-:Y:S01]  /*0da0*/  IADD3 R18, PT, PT, R18, 0x4, RZ ;  /* 0x0000000412127810 */ /* 0x000fe20007ffe0ff */
[----:B--2---:R-:W-:-:S02]  /*0db0*/  IMAD R26, R25, -0x3d4d51cb, R16 ;  /* 0xc2b2ae35191a7824 */ /* 0x004fc400078e0210 */
[----:B------:R-:W-:Y:S02]  /*0dc0*/  IMAD R16, R25, -0x61c8864f, RZ ;  /* 0x9e3779b119107824 */ /* 0x000fe400078e02ff */
[----:B---3--:R-:W-:-:S03]  /*0dd0*/  IMAD R25, R22, -0x61c8864f, RZ ;  /* 0x9e3779b116197824 */ /* 0x008fc600078e02ff */
[----:B------:R-:W-:Y:S02]  /*0de0*/  LOP3.LUT R16, R16, R17, RZ, 0x3c, !PT ;  /* 0x0000001110107212 */ /* 0x000fe400078e3cff */
[----:B------:R-:W-:Y:S02]  /*0df0*/  SHF.L.W.U32.HI R17, R26, 0x11, R26 ;  /* 0x000000111a117819 */ /* 0x000fe40000010e1a */
[----:B------:R-:W-:-:S05]  /*0e00*/  SHF.L.W.U32.HI R16, R16, 0xd, R16 ;  /* 0x0000000d10107819 */ /* 0x000fca0000010e10 */
[----:B------:R-:W-:-:S04]  /*0e10*/  IMAD R16, R17, 0x165667b1, R16 ;  /* 0x165667b111107824 */ /* 0x000fc800078e0210 */
[----:B------:R-:W-:-:S05]  /*0e20*/  IMAD R26, R16, 0x27d4eb2f, RZ ;  /* 0x27d4eb2f101a7824 */ /* 0x000fca00078e02ff */
[----:B------:R-:W-:-:S04]  /*0e30*/  LOP3.LUT R17, R26, R17, RZ, 0x3c, !PT ;  /* 0x000000111a117212 */ /* 0x000fc800078e3cff */
[----:B------:R-:W-:Y:S02]  /*0e40*/  LOP3.LUT R25, R25, R17, R16, 0x96, !PT ;  /* 0x0000001119197212 */ /* 0x000fe400078e9610 */
[----:B------:R-:W-:Y:S02]  /*0e50*/  LOP3.LUT R16, R17, R16, RZ, 0x3c, !PT ;  /* 0x0000001011107212 */ /* 0x000fe400078e3cff */
[----:B------:R-:W-:-:S03]  /*0e60*/  SHF.L.W.U32.HI R25, R25, 0xd, R25 ;  /* 0x0000000d19197819 */ /* 0x000fc60000010e19 */
[----:B------:R-:W-:-:S04]  /*0e70*/  IMAD.IADD R17, R17, 0x1, R16 ;  /* 0x0000000111117824 */ /* 0x000fc800078e0210 */
[----:B------:R-:W-:-:S05]  /*0e80*/  IMAD R17, R22, -0x3d4d51cb, R17 ;  /* 0xc2b2ae3516117824 */ /* 0x000fca00078e0211 */
[----:B0-----:R-:W-:Y:S01]  /*0e90*/  SHF.L.W.U32.HI R10, R17, 0x11, R17 ;  /* 0x00000011110a7819 */ /* 0x001fe20000010e11 */
[----:B----4-:R-:W-:-:S04]  /*0ea0*/  IMAD R17, R21, -0x61c8864f, RZ ;  /* 0x9e3779b115117824 */ /* 0x010fc800078e02ff */
[----:B------:R-:W-:-:S04]  /*0eb0*/  IMAD R25, R10, 0x165667b1, R25 ;  /* 0x165667b10a197824 */ /* 0x000fc800078e0219 */
[----:B------:R-:W-:-:S05]  /*0ec0*/  IMAD R11, R25, 0x27d4eb2f, RZ ;  /* 0x27d4eb2f190b7824 */ /* 0x000fca00078e02ff */
[----:B------:R-:W-:-:S04]  /*0ed0*/  LOP3.LUT R10, R11, R10, RZ, 0x3c, !PT ;  /* 0x0000000a0b0a7212 */ /* 0x000fc800078e3cff */
[----:B------:R-:W-:Y:S02]  /*0ee0*/  LOP3.LUT R11, R10, R25, RZ, 0x3c, !PT ;  /* 0x000000190a0b7212 */ /* 0x000fe400078e3cff */
[----:B------:R-:W-:-:S03]  /*0ef0*/  LOP3.LUT R17, R17, R10, R25, 0x96, !PT ;  /* 0x0000000a11117212 */ /* 0x000fc600078e9619 */
[----:B------:R-:W-:Y:S01]  /*0f00*/  IMAD.IADD R16, R10, 0x1, R11 ;  /* 0x000000010a107824 */ /* 0x000fe200078e020b */
[----:B------:R-:W-:-:S03]  /*0f10*/  SHF.L.W.U32.HI R17, R17, 0xd, R17 ;  /* 0x0000000d11117819 */ /* 0x000fc60000010e11 */
[----:B------:R-:W-:Y:S02]  /*0f20*/  IMAD R16, R21, -0x3d4d51cb, R16 ;  /* 0xc2b2ae3515107824 */ /* 0x000fe400078e0210 */
[----:B-----5:R-:W-:-:S03]  /*0f30*/  IMAD R21, R23, -0x61c8864f, RZ ;  /* 0x9e3779b117157824 */ /* 0x020fc600078e02ff */
[----:B------:R-:W-:-:S05]  /*0f40*/  SHF.L.W.U32.HI R16, R16, 0x11, R16 ;  /* 0x0000001110107819 */ /* 0x000fca0000010e10 */
[----:B------:R-:W-:-:S04]  /*0f50*/  IMAD R17, R16, 0x165667b1, R17 ;  /* 0x165667b110117824 */ /* 0x000fc800078e0211 */
[----:B------:R-:W-:-:S05]  /*0f60*/  IMAD R11, R17, 0x27d4eb2f, RZ ;  /* 0x27d4eb2f110b7824 */ /* 0x000fca00078e02ff */
[----:B------:R-:W-:-:S04]  /*0f70*/  LOP3.LUT R16, R11, R16, RZ, 0x3c, !PT ;  /* 0x000000100b107212 */ /* 0x000fc800078e3cff */
[----:B------:R-:W-:Y:S02]  /*0f80*/  LOP3.LUT R11, R16, R17, RZ, 0x3c, !PT ;  /* 0x00000011100b7212 */ /* 0x000fe400078e3cff */
[----:B------:R-:W-:-:S03]  /*0f90*/  LOP3.LUT R21, R21, R16, R17, 0x96, !PT ;  /* 0x0000001015157212 */ /* 0x000fc600078e9611 */
[----:B------:R-:W-:Y:S01]  /*0fa0*/  IMAD.IADD R10, R16, 0x1, R11 ;  /* 0x00000001100a7824 */ /* 0x000fe200078e020b */
[----:B------:R-:W-:-:S03]  /*0fb0*/  SHF.L.W.U32.HI R21, R21, 0xd, R21 ;  /* 0x0000000d15157819 */ /* 0x000fc60000010e15 */
[----:B------:R-:W-:-:S05]  /*0fc0*/  IMAD R10, R23, -0x3d4d51cb, R10 ;  /* 0xc2b2ae35170a7824 */ /* 0x000fca00078e020a */
[----:B------:R-:W-:-:S05]  /*0fd0*/  SHF.L.W.U32.HI R10, R10, 0x11, R10 ;  /* 0x000000110a0a7819 */ /* 0x000fca0000010e0a */
[----:B------:R-:W-:-:S04]  /*0fe0*/  IMAD R21, R10, 0x165667b1, R21 ;  /* 0x165667b10a157824 */ /* 0x000fc800078e0215 */
[----:B------:R-:W-:-:S05]  /*0ff0*/  IMAD R11, R21, 0x27d4eb2f, RZ ;  /* 0x27d4eb2f150b7824 */ /* 0x000fca00078e02ff */
[----:B------:R-:W-:-:S04]  /*1000*/  LOP3.LUT R10, R11, R10, RZ, 0x3c, !PT ;  /* 0x0000000a0b0a7212 */ /* 0x000fc800078e3cff */
[----:B------:R-:W-:-:S05]  /*1010*/  LOP3.LUT R17, R10, R21, RZ, 0x3c, !PT ;  /* 0x000000150a117212 */ /* 0x000fca00078e3cff */
[----:B------:R-:W-:-:S07]  /*1020*/  IMAD.IADD R16, R10, 0x1, R17 ;  /* 0x000000010a107824 */ /* 0x000fce00078e0211 */
.L_x_10:
[----:B------:R-:W-:Y:S05]  /*1030*/  @!P1 BRA `(.L_x_7) ;  /* 0x0000000000a49947 */ /* 0x000fea0003800000 */
[----:B------:R-:W-:Y:S02]  /*1040*/  ISETP.NE.AND P0, PT, R24, 0x1, PT ;  /* 0x000000011800780c */ /* 0x000fe40003f05270 */
[----:B------:R-:W-:-:S04]  /*1050*/  LOP3.LUT R10, R14, 0x1, RZ, 0xc0, !PT ;  /* 0x000000010e0a7812 */ /* 0x000fc800078ec0ff */
[----:B------:R-:W-:-:S07]  /*1060*/  ISETP.NE.U32.AND P1, PT, R10, 0x1, PT ;  /* 0x000000010a00780c */ /* 0x000fce0003f25070 */
[----:B------:R-:W-:Y:S06]  /*1070*/  @!P0 BRA `(.L_x_11) ;  /* 0x0000000000648947 */ /* 0x000fec0003800000 */
[----:B------:R-:W-:-:S04]  /*1080*/  IADD3 R10, P0, P2, R8, R18, R19 ;  /* 0x00000012080a7210 */ /* 0x000fc80007a1e013 */
[----:B------:R-:W-:-:S05]  /*1090*/  IADD3.X R11, PT, PT, R9, RZ, R15, P0, P2 ;  /* 0x000000ff090b7210 */ /* 0x000fca00007e440f */
[----:B------:R-:W2:Y:S04]  /*10a0*/  LDG.E.S8 R23, desc[UR14][R10.64] ;  /* 0x0000000e0a177981 */ /* 0x000ea8000c1e1300 */
[----:B------:R-:W3:Y:S01]  /*10b0*/  LDG.E.S8 R21, desc[UR14][R10.64+0x1] ;  /* 0x0000010e0a157981 */ /* 0x000ee2000c1e1300 */
[----:B------:R-:W-:Y:S02]  /*10c0*/  VIADD R18, R18, 0x2 ;  /* 0x0000000212127836 */ /* 0x000fe40000000000 */
[C---:B--2---:R-:W-:Y:S02]  /*10d0*/  IMAD R22, R23.reuse, -0x61c8864f, RZ ;  /* 0x9e3779b117167824 */ /* 0x044fe400078e02ff */
[----:B------:R-:W-:-:S03]  /*10e0*/  IMAD R23, R23, -0x3d4d51cb, R16 ;  /* 0xc2b2ae3517177824 */ /* 0x000fc600078e0210 */
[----:B------:R-:W-:Y:S01]  /*10f0*/  LOP3.LUT R22, R22, R17, RZ, 0x3c, !PT ;  /* 0x0000001116167212 */ /* 0x000fe200078e3cff */
[----:B---3--:R-:W-:Y:S01]  /*1100*/  IMAD R17, R21, -0x61c8864f, RZ ;  /* 0x9e3779b115117824 */ /* 0x008fe200078e02ff */
[----:B------:R-:W-:Y:S02]  /*1110*/  SHF.L.W.U32.HI R23, R23, 0x11, R23 ;  /* 0x0000001117177819 */ /* 0x000fe40000010e17 */
        /* <DEDUP_REMOVED lines=15> */
.L_x_11:
[----:B------:R-:W-:Y:S05]  /*1210*/  @P1 BRA `(.L_x_7) ;  /* 0x00000000002c1947 */ /* 0x000fea0003800000 */
[----:B------:R-:W-:-:S04]  /*1220*/  IADD3 R10, P0, P1, R8, R18, R19 ;  /* 0x00000012080a7210 */ /* 0x000fc8000791e013 */
[----:B------:R-:W-:-:S06]  /*1230*/  IADD3.X R11, PT, PT, R9, RZ, R15, P0, P1 ;  /* 0x000000ff090b7210 */ /* 0x000fcc00007e240f */
[----:B------:R-:W2:Y:S02]  /*1240*/  LDG.E.S8 R11, desc[UR14][R10.64] ;  /* 0x0000000e0a0b7981 */ /* 0x000ea4000c1e1300 */
[C---:B--2---:R-:W-:Y:S02]  /*1250*/  IMAD R18, R11.reuse, -0x61c8864f, RZ ;  /* 0x9e3779b10b127824 */ /* 0x044fe400078e02ff */
[----:B------:R-:W-:-:S03]  /*1260*/  IMAD R15, R11, -0x3d4d51cb, R16 ;  /* 0xc2b2ae350b0f7824 */ /* 0x000fc600078e0210 */
[----:B------:R-:W-:Y:S02]  /*1270*/  LOP3.LUT R18, R18, R17, RZ, 0x3c, !PT ;  /* 0x0000001112127212 */ /* 0x000fe400078e3cff */
[----:B------:R-:W-:Y:S02]  /*1280*/  SHF.L.W.U32.HI R15, R15, 0x11, R15 ;  /* 0x000000110f0f7819 */ /* 0x000fe40000010e0f */
[----:B------:R-:W-:-:S05]  /*1290*/  SHF.L.W.U32.HI R18, R18, 0xd, R18 ;  /* 0x0000000d12127819 */ /* 0x000fca0000010e12 */
[----:B------:R-:W-:-:S04]  /*12a0*/  IMAD R18, R15, 0x165667b1, R18 ;  /* 0x165667b10f127824 */ /* 0x000fc800078e0212 */
[----:B------:R-:W-:-:S05]  /*12b0*/  IMAD R17, R18, 0x27d4eb2f, RZ ;  /* 0x27d4eb2f12117824 */ /* 0x000fca00078e02ff */
[----:B------:R-:W-:-:S07]  /*12c0*/  LOP3.LUT R17, R18, R17, R15, 0x96, !PT ;  /* 0x0000001112117212 */ /* 0x000fce00078e960f */
.L_x_7:
[----:B------:R-:W0:Y:S01]  /*12d0*/  I2F.U32.RP R16, UR16 ;  /* 0x0000001000107d06 */ /* 0x000e220008209000 */
[----:B------:R-:W-:Y:S01]  /*12e0*/  LOP3.LUT R14, R17, R14, RZ, 0x3c, !PT ;  /* 0x0000000e110e7212 */ /* 0x000fe200078e3cff */
[----:B------:R-:W-:Y:S01]  /*12f0*/  IMAD R19, RZ, RZ, -UR16 ;  /* 0x80000010ff137e24 */ /* 0x000fe2000f8e02ff */
[----:B------:R-:W-:Y:S02]  /*1300*/  ISETP.NE.U32.AND P1, PT, RZ, UR16, PT ;  /* 0x00000010ff007c0c */ /* 0x000fe4000bf25070 */
[----:B------:R-:W-:-:S04]  /*1310*/  SHF.R.U32.HI R11, RZ, 0x10, R14 ;  /* 0x00000010ff0b7819 */ /* 0x000fc8000001160e */
[----:B------:R-:W-:-:S05]  /*1320*/  LOP3.LUT R11, R11, R14, RZ, 0x3c, !PT ;  /* 0x0000000e0b0b7212 */ /* 0x000fca00078e3cff */
[----:B------:R-:W-:Y:S01]  /*1330*/  IMAD R10, R11, -0x7a143595, RZ ;  /* 0x85ebca6b0b0a7824 */ /* 0x000fe200078e02ff */
[----:B0-----:R-:W0:Y:S04]  /*1340*/  MUFU.RCP R16, R16 ;  /* 0x0000001000107308 */ /* 0x001e280000001000 */
[----:B------:R-:W-:-:S04]  /*1350*/  SHF.R.U32.HI R15, RZ, 0xd, R10 ;  /* 0x0000000dff0f7819 */ /* 0x000fc8000001160a */
[----:B------:R-:W-:Y:S01]  /*1360*/  LOP3.LUT R15, R15, R10, RZ, 0x3c, !PT ;  /* 0x0000000a0f0f7212 */ /* 0x000fe200078e3cff */
[----:B------:R-:W-:-:S04]  /*1370*/  IMAD.MOV.U32 R10, RZ, RZ, RZ ;  /* 0x000000ffff0a7224 */ /* 0x000fc800078e00ff */
[----:B------:R-:W-:Y:S02]  /*1380*/  IMAD R15, R15, -0x3d4d51cb, RZ ;  /* 0xc2b2ae350f0f7824 */ /* 0x000fe400078e02ff */
[----:B0-----:R-:W-:-:S03]  /*1390*/  VIADD R17, R16, 0xffffffe ;  /* 0x0ffffffe10117836 */ /* 0x001fc60000000000 */
[----:B------:R-:W-:Y:S01]  /*13a0*/  SHF.R.U32.HI R14, RZ, 0x10, R15 ;  /* 0x00000010ff0e7819 */ /* 0x000fe2000001160f */
[----:B------:R-:W0:Y:S03]  /*13b0*/  F2I.FTZ.U32.TRUNC.NTZ R11, R17 ;  /* 0x00000011000b7305 */ /* 0x000e26000021f000 */
[----:B------:R-:W-:Y:S01]  /*13c0*/  LOP3.LUT R14, R14, R15, RZ, 0x3c, !PT ;  /* 0x0000000f0e0e7212 */ /* 0x000fe200078e3cff */
[----:B0-----:R-:W-:-:S04]  /*13d0*/  IMAD R19, R19, R11, RZ ;  /* 0x0000000b13137224 */ /* 0x001fc800078e02ff */
[----:B------:R-:W-:-:S06]  /*13e0*/  IMAD.HI.U32 R11, R11, R19, R10 ;  /* 0x000000130b0b7227 */ /* 0x000fcc00078e000a */
[----:B------:R-:W-:-:S04]  /*13f0*/  IMAD.HI.U32 R11, R11, R14, RZ ;  /* 0x0000000e0b0b7227 */ /* 0x000fc800078e00ff */
[----:B------:R-:W-:-:S04]  /*1400*/  IMAD.MOV R11, RZ, RZ, -R11 ;  /* 0x000000ffff0b7224 */ /* 0x000fc800078e0a0b */
[----:B------:R-:W-:-:S05]  /*1410*/  IMAD R14, R11, UR16, R14 ;  /* 0x000000100b0e7c24 */ /* 0x000fca000f8e020e */
[----:B------:R-:W-:-:S13]  /*1420*/  ISETP.GE.U32.AND P0, PT, R14, UR16, PT ;  /* 0x000000100e007c0c */ /* 0x000fda000bf06070 */
[----:B------:R-:W-:-:S05]  /*1430*/  @P0 VIADD R14, R14, -UR16 ;  /* 0x800000100e0e0c36 */ /* 0x000fca0008000000 */
[----:B------:R-:W-:-:S13]  /*1440*/  ISETP.GE.U32.AND P0, PT, R14, UR16, PT ;  /* 0x000000100e007c0c */ /* 0x000fda000bf06070 */
[----:B------:R-:W-:Y:S01]  /*1450*/  @P0 VIADD R14, R14, -UR16 ;  /* 0x800000100e0e0c36 */ /* 0x000fe20008000000 */
[----:B------:R-:W-:-:S04]  /*1460*/  @!P1 LOP3.LUT R14, RZ, UR16, RZ, 0x33, !PT ;  /* 0x00000010ff0e9c12 */ /* 0x000fc8000f8e33ff */
[----:B------:R-:W-:-:S05]  /*1470*/  LEA R14, R14, UR17, 0x2 ;  /* 0x000000110e0e7c11 */ /* 0x000fca000f8e10ff */
[----:B------:R-:W2:Y:S01]  /*1480*/  LDL R10, [R14] ;  /* 0x000000000e0a7983 */ /* 0x000ea20000100800 */
[----:B------:R-:W-:-:S05]  /*1490*/  VIADD R13, R13, 0x1 ;  /* 0x000000010d0d7836 */ /* 0x000fca0000000000 */
[----:B------:R-:W-:Y:S01]  /*14a0*/  ISETP.NE.AND P0, PT, R13, R12, PT ;  /* 0x0000000c0d00720c */ /* 0x000fe20003f05270 */
[----:B--2---:R-:W-:-:S05]  /*14b0*/  VIADD R11, R10, 0x1 ;  /* 0x000000010a0b7836 */ /* 0x004fca0000000000 */
[----:B------:R0:W-:Y:S07]  /*14c0*/  STL [R14], R11 ;  /* 0x0000000b0e007387 */ /* 0x0001ee0000100800 */
[----:B------:R-:W-:Y:S05]  /*14d0*/  @P0 BRA `(.L_x_12) ;  /* 0xfffffff000440947 */ /* 0x000fea000383ffff */
.L_x_6:
[----:B------:R-:W1:Y:S01]  /*14e0*/  I2F.F64 R22, UR16 ;  /* 0x0000001000167d12 */ /* 0x000e620008201c00 */
[----:B------:R-:W-:Y:S01]  /*14f0*/  IMAD.MOV.U32 R4, RZ, RZ, 0x1 ;  /* 0x00000001ff047424 */ /* 0x000fe200078e00ff */
[----:B------:R-:W2:Y:S06]  /*1500*/  LDCU UR4, c[0x0][0x3c4] ;  /* 0x00007880ff0477ac */ /* 0x000eac0008000800 */
[----:B------:R-:W3:Y:S08]  /*1510*/  I2F.F64 R12, R12 ;  /* 0x0000000c000c7312 */ /* 0x000ef00000201c00 */
[----:B-1----:R-:W1:Y:S01]  /*1520*/  MUFU.RCP64H R5, R23 ;  /* 0x0000001700057308 */ /* 0x002e620000001800 */
[----:B--2---:R-:W-:Y:S01]  /*1530*/  UISETP.GE.U32.AND UP0, UPT, UR4, 0x10, UPT ;  /* 0x000000100400788c */ /* 0x004fe2000bf06070 */
[----:B---3--:R-:W-:Y:S01]  /*1540*/  FSETP.GEU.AND P1, PT, |R13|, 6.5827683646048100446e-37, PT ;  /* 0x036000000d00780b */ /* 0x008fe20003f2e200 */
[----:B-1----:R-:W-:-:S08]  /*1550*/  DFMA R6, -R22, R4, 1 ;  /* 0x3ff000001606742b */ /* 0x002fd00000000104 */
[----:B------:R-:W-:-:S08]  /*1560*/  DFMA R6, R6, R6, R6 ;  /* 0x000000060606722b */ /* 0x000fd00000000006 */
[----:B------:R-:W-:-:S08]  /*1570*/  DFMA R6, R4, R6, R4 ;  /* 0x000000060406722b */ /* 0x000fd00000000004 */
[----:B------:R-:W-:-:S08]  /*1580*/  DFMA R4, -R22, R6, 1 ;  /* 0x3ff000001604742b */ /* 0x000fd00000000106 */
[----:B------:R-:W-:-:S08]  /*1590*/  DFMA R4, R6, R4, R6 ;  /* 0x000000040604722b */ /* 0x000fd00000000006 */
[----:B------:R-:W-:-:S08]  /*15a0*/  DMUL R26, R12, R4 ;  /* 0x000000040c1a7228 */ /* 0x000fd00000000000 */
[----:B------:R-:W-:-:S08]  /*15b0*/  DFMA R6, -R22, R26, R12 ;  /* 0x0000001a1606722b */ /* 0x000fd0000000010c */
[----:B------:R-:W-:-:S10]  /*15c0*/  DFMA R26, R4, R6, R26 ;  /* 0x00000006041a722b */ /* 0x000fd4000000001a */
[----:B------:R-:W-:-:S05]  /*15d0*/  FFMA R4, RZ, R23, R27 ;  /* 0x00000017ff047223 */ /* 0x000fca000000001b */
[----:B------:R-:W-:-:S13]  /*15e0*/  FSETP.GT.AND P0, PT, |R4|, 1.469367938527859385e-39, PT ;  /* 0x001000000400780b */ /* 0x000fda0003f04200 */
[----:B------:R-:W-:Y:S05]  /*15f0*/  @P0 BRA P1, `(.L_x_13) ;  /* 0x0000000000200947 */ /* 0x000fea0000800000 */
[----:B------:R-:W-:Y:S01]  /*1600*/  IMAD.MOV.U32 R6, RZ, RZ, R12 ;  /* 0x000000ffff067224 */ /* 0x000fe200078e000c */
[----:B------:R-:W-:Y:S01]  /*1610*/  MOV R4, 0x1660 ;  /* 0x0000166000047802 */ /* 0x000fe20000000f00 */
[----:B------:R-:W-:Y:S02]  /*1620*/  IMAD.MOV.U32 R7, RZ, RZ, R13 ;  /* 0x000000ffff077224 */ /* 0x000fe400078e000d */
[----:B------:R-:W-:Y:S02]  /*1630*/  IMAD.MOV.U32 R8, RZ, RZ, R22 ;  /* 0x000000ffff087224 */ /* 0x000fe400078e0016 */
[----:B------:R-:W-:-:S07]  /*1640*/  IMAD.MOV.U32 R9, RZ, RZ, R23 ;  /* 0x000000ffff097224 */ /* 0x000fce00078e0017 */
[----:B0-----:R-:W-:Y:S05]  /*1650*/  CALL.REL.NOINC `($__internal_0_$__cuda_sm20_div_rn_f64_full) ;  /* 0x0000002000287944 */ /* 0x001fea0003c00000 */
[----:B------:R-:W-:Y:S02]  /*1660*/  IMAD.MOV.U32 R26, RZ, RZ, R12 ;  /* 0x000000ffff1a7224 */ /* 0x000fe400078e000c */
[----:B------:R-:W-:-:S07]  /*1670*/  IMAD.MOV.U32 R27, RZ, RZ, R13 ;  /* 0x000000ffff1b7224 */ /* 0x000fce00078e000d */
.L_x_13:
[----:B------:R-:W-:Y:S01]  /*1680*/  CS2R R24, SRZ ;  /* 0x0000000000187805 */ /* 0x000fe2000001ff00 */
[----:B------:R-:W-:Y:S01]  /*1690*/  UMOV UR4, URZ ;  /* 0x000000ff00047c82 */ /* 0x000fe20008000000 */
[----:B------:R-:W-:Y:S05]  /*16a0*/  BRA.U !UP0, `(.L_x_14) ;  /* 0x0000000108ec7547 */ /* 0x000fea000b800000 */
[----:B------:R-:W-:Y:S01]  /*16b0*/  CS2R R24, SRZ ;  /* 0x0000000000187805 */ /* 0x000fe2000001ff00 */
[----:B------:R-:W-:-:S06]  /*16c0*/  UMOV UR4, URZ ;  /* 0x000000ff00047c82 */ /* 0x000fcc0008000000 */
.L_x_15:
[----:B------:R-:W-:-:S09]  /*16d0*/  ULEA UR7, UR4, UR17, 0x2 ;  /* 0x0000001104077291 */ /* 0x000fd2000f8e10ff */
[----:B------:R-:W2:Y:S04]  /*16e0*/  LDL.128 R4, [UR7] ;  /* 0x00000007ff047983 */ /* 0x000ea80008100c00 */
[----:B0-----:R-:W3:Y:S04]  /*16f0*/  LDL.128 R8, [UR7+0x10] ;  /* 0x00001007ff087983 */ /* 0x001ee80008100c00 */
[----:B------:R-:W4:Y:S04]  /*1700*/  LDL.128 R12, [UR7+0x20] ;  /* 0x00002007ff0c7983 */ /* 0x000f280008100c00 */
[----:B------:R-:W5:Y:S01]  /*1710*/  LDL.128 R16, [UR7+0x30] ;  /* 0x00003007ff107983 */ /* 0x000f620008100c00 */
[----:B------:R-:W-:-:S04]  /*1720*/  UIADD3 UR4, UPT, UPT, UR4, 0x10, URZ ;  /* 0x0000001004047890 */ /* 0x000fc8000fffe0ff */
[----:B------:R-:W-:Y:S01]  /*1730*/  UISETP.NE.AND UP0, UPT, UR4, UR5, UPT ;  /* 0x000000050400728c */ /* 0x000fe2000bf05270 */
[----:B--2---:R-:W0:Y:S08]  /*1740*/  I2F.F64 R30, R4 ;  /* 0x00000004001e7312 */ /* 0x004e300000201c00 */
[----:B------:R-:W1:Y:S01]  /*1750*/  I2F.F64 R4, R5 ;  /* 0x0000000500047312 */ /* 0x000e620000201c00 */
[----:B0-----:R-:W-:-:S02]  /*1760*/  DADD R30, R30, -R26 ;  /* 0x000000001e1e7229 */ /* 0x001fc4000000081a */
[----:B-1----:R-:W-:-:S06]  /*1770*/  DADD R4, R4, -R26 ;  /* 0x0000000004047229 */ /* 0x002fcc000000081a */
[----:B------:R-:W-:Y:S02]  /*1780*/  DFMA R24, R30, R30, R24 ;  /* 0x0000001e1e18722b */ /* 0x000fe40000000018 */
[----:B------:R-:W0:Y:S06]  /*1790*/  I2F.F64 R30, R7 ;  /* 0x00000007001e7312 */ /* 0x000e2c0000201c00 */
[----:B------:R-:W-:Y:S02]  /*17a0*/  DFMA R24, R4, R4, R24 ;  /* 0x000000040418722b */ /* 0x000fe40000000018 */
[----:B------:R0:W1:Y:S02]  /*17b0*/  I2F.F64 R4, R6 ;  /* 0x0000000600047312 */ /* 0x0000640000201c00 */
[----:B0-----:R-:W-:-:S06]  /*17c0*/  DADD R6, R30, -R26 ;  /* 0x000000001e067229 */ /* 0x001fcc000000081a */
[----:B----4-:R-:W0:Y:S01]  /*17d0*/  I2F.F64 R30, R13 ;  /* 0x0000000d001e7312 */ /* 0x010e220000201c00 */
[----:B-1----:R-:W-:-:S08]  /*17e0*/  DADD R4, R4, -R26 ;  /* 0x0000000004047229 */ /* 0x002fd0000000081a */
[----:B------:R-:W-:Y:S02]  /*17f0*/  DFMA R24, R4, R4, R24 ;  /* 0x000000040418722b */ /* 0x000fe40000000018 */
[----:B---3--:R-:W1:Y:S01]  /*1800*/  I2F.F64 R4, R8 ;  /* 0x0000000800047312 */ /* 0x008e620000201c00 */
[----:B0-----:R-:W-:-:S05]  /*1810*/  DADD R30, R30, -R26 ;  /* 0x000000001e1e7229 */ /* 0x001fca000000081a */
[----:B------:R-:W-:Y:S02]  /*1820*/  DFMA R6, R6, R6, R24 ;  /* 0x000000060606722b */ /* 0x000fe40000000018 */
[----:B------:R-:W0:Y:S01]  /*1830*/  I2F.F64 R8, R9 ;  /* 0x0000000900087312 */ /* 0x000e220000201c00 */
[----:B-1----:R-:W-:-:S08]  /*1840*/  DADD R4, R4, -R26 ;  /* 0x0000000004047229 */ /* 0x002fd0000000081a */
[----:B------:R-:W-:Y:S02]  /*1850*/  DFMA R6, R4, R4, R6 ;  /* 0x000000040406722b */ /* 0x000fe40000000006 */
[----:B------:R-:W1:Y:S01]  /*1860*/  I2F.F64 R4, R10 ;  /* 0x0000000a00047312 */ /* 0x000e620000201c00 */
[----:B0-----:R-:W-:-:S07]  /*1870*/  DADD R8, R8, -R26 ;  /* 0x0000000008087229 */ /* 0x001fce000000081a */
[----:B------:R-:W0:Y:S01]  /*1880*/  I2F.F64 R10, R11 ;  /* 0x0000000b000a7312 */ /* 0x000e220000201c00 */
[----:B------:R-:W-:Y:S02]  /*1890*/  DFMA R6, R8, R8, R6 ;  /* 0x000000080806722b */ /* 0x000fe40000000006 */
[----:B-1----:R-:W-:-:S05]  /*18a0*/  DADD R8, R4, -R26 ;  /* 0x0000000004087229 */ /* 0x002fca000000081a */
[----:B------:R-:W1:Y:S03]  /*18b0*/  I2F.F64 R4, R12 ;  /* 0x0000000c00047312 */ /* 0x000e660000201c00 */
[----:B------:R-:W-:Y:S02]  /*18c0*/  DFMA R6, R8, R8, R6 ;  /* 0x000000080806722b */ /* 0x000fe40000000006 */
[--C-:B0-----:R-:W-:Y:S02]  /*18d0*/  DADD R24, R10, -R26.reuse ;  /* 0x000000000a187229 */ /* 0x101fe4000000081a */
[----:B-1----:R-:W-:-:S06]  /*18e0*/  DADD R8, R4, -R26 ;  /* 0x0000000004087229 */ /* 0x002fcc000000081a */
[----:B------:R-:W-:Y:S01]  /*18f0*/  DFMA R6, R24, R24, R6 ;  /* 0x000000181806722b */ /* 0x000fe20000000006 */
[----:B------:R-:W0:Y:S07]  /*1900*/  I2F.F64 R4, R14 ;  /* 0x0000000e00047312 */ /* 0x000e2e0000201c00 */
[----:B------:R-:W-:Y:S01]  /*1910*/  DFMA R6, R8, R8, R6 ;  /* 0x000000080806722b */ /* 0x000fe20000000006 */
[----:B------:R-:W1:Y:S01]  /*1920*/  I2F.F64 R8, R15 ;  /* 0x0000000f00087312 */ /* 0x000e620000201c00 */
[----:B0-----:R-:W-:-:S06]  /*1930*/  DADD R4, R4, -R26 ;  /* 0x0000000004047229 */ /* 0x001fcc000000081a */
[----:B------:R-:W-:Y:S02]  /*1940*/  DFMA R10, R30, R30, R6 ;  /* 0x0000001e1e0a722b */ /* 0x000fe40000000006 */
[----:B-----5:R-:W0:Y:S01]  /*1950*/  I2F.F64 R6, R16 ;  /* 0x0000001000067312 */ /* 0x020e220000201c00 */
[----:B-1----:R-:W-:-:S05]  /*1960*/  DADD R8, R8, -R26 ;  /* 0x0000000008087229 */ /* 0x002fca000000081a */
[----:B------:R-:W-:Y:S02]  /*1970*/  DFMA R10, R4, R4, R10 ;  /* 0x00000004040a722b */ /* 0x000fe4000000000a */
[----:B------:R-:W1:Y:S01]  /*1980*/  I2F.F64 R4, R17 ;  /* 0x0000001100047312 */ /* 0x000e620000201c00 */
[----:B0-----:R-:W-:-:S05]  /*1990*/  DADD R12, R6, -R26 ;  /* 0x00000000060c7229 */ /* 0x001fca000000081a */
[----:B------:R-:W-:Y:S02]  /*19a0*/  DFMA R10, R8, R8, R10 ;  /* 0x00000008080a722b */ /* 0x000fe4000000000a */
[----:B------:R-:W0:Y:S01]  /*19b0*/  I2F.F64 R6, R18 ;  /* 0x0000001200067312 */ /* 0x000e220000201c00 */
[----:B-1----:R-:W-:-:S05]  /*19c0*/  DADD R4, R4, -R26 ;  /* 0x0000000004047229 */ /* 0x002fca000000081a */
[----:B------:R-:W-:Y:S02]  /*19d0*/  DFMA R10, R12, R12, R10 ;  /* 0x0000000c0c0a722b */ /* 0x000fe4000000000a */
[----:B------:R-:W1:Y:S01]  /*19e0*/  I2F.F64 R8, R19 ;  /* 0x0000001300087312 */ /* 0x000e620000201c00 */
[----:B0-----:R-:W-:-:S05]  /*19f0*/  DADD R6, R6, -R26 ;  /* 0x0000000006067229 */ /* 0x001fca000000081a */
[----:B------:R-:W-:Y:S02]  /*1a00*/  DFMA R10, R4, R4, R10 ;  /* 0x00000004040a722b */ /* 0x000fe4000000000a */
[----:B-1----:R-:W-:-:S06]  /*1a10*/  DADD R8, R8, -R26 ;  /* 0x0000000008087229 */ /* 0x002fcc000000081a */
[----:B------:R-:W-:-:S08]  /*1a20*/  DFMA R10, R6, R6, R10 ;  /* 0x00000006060a722b */ /* 0x000fd0000000000a */
[----:B------:R-:W-:Y:S01]  /*1a30*/  DFMA R24, R8, R8, R10 ;  /* 0x000000080818722b */ /* 0x000fe2000000000a */
[----:B------:R-:W-:Y:S10]  /*1a40*/  BRA.U UP0, `(.L_x_15) ;  /* 0xfffffffd00207547 */ /* 0x000ff4000b83ffff */
[----:B------:R-:W-:-:S05]  /*1a50*/  UMOV UR4, UR5 ;  /* 0x0000000500047c82 */ /* 0x000fca0008000000 */
.L_x_14:
[----:B------:R-:W-:-:S04]  /*1a60*/  ULOP3.LUT UR7, UR16, 0xf, URZ, 0xc0, !UPT ;  /* 0x0000000f10077892 */ /* 0x000fc8000f8ec0ff */
[----:B------:R-:W-:-:S09]  /*1a70*/  UISETP.NE.AND UP0, UPT, UR7, URZ, UPT ;  /* 0x000000ff0700728c */ /* 0x000fd2000bf05270 */
[----:B------:R-:W-:Y:S05]  /*1a80*/  BRA.U !UP0, `(.L_x_16) ;  /* 0x0000000508147547 */ /* 0x000fea000b800000 */
[----:B------:R-:W-:Y:S02]  /*1a90*/  UIADD3 UR7, UPT, UPT, UR7, -0x1, URZ ;  /* 0xffffffff07077890 */ /* 0x000fe4000fffe0ff */
[----:B------:R-:W-:Y:S02]  /*1aa0*/  UISETP.NE.AND UP1, UPT, UR8, URZ, UPT ;  /* 0x000000ff0800728c */ /* 0x000fe4000bf25270 */
[----:B------:R-:W-:-:S09]  /*1ab0*/  UISETP.GE.U32.AND UP0, UPT, UR7, 0x7, UPT ;  /* 0x000000070700788c */ /* 0x000fd2000bf06070 */
[----:B------:R-:W-:Y:S05]  /*1ac0*/  BRA.U !UP0, `(.L_x_17) ;  /* 0x0000000108707547 */ /* 0x000fea000b800000 */
[----:B------:R-:W-:-:S09]  /*1ad0*/  ULEA UR7, UR4, UR17, 0x2 ;  /* 0x0000001104077291 */ /* 0x000fd2000f8e10ff */
[----:B------:R-:W2:Y:S04]  /*1ae0*/  LDL.128 R4, [UR7] ;  /* 0x00000007ff047983 */ /* 0x000ea80008100c00 */
[----:B0-----:R-:W3:Y:S01]  /*1af0*/  LDL.128 R8, [UR7+0x10] ;  /* 0x00001007ff087983 */ /* 0x001ee20008100c00 */
[----:B------:R-:W-:Y:S01]  /*1b00*/  UIADD3 UR4, UPT, UPT, UR4, 0x8, URZ ;  /* 0x0000000804047890 */ /* 0x000fe2000fffe0ff */
[----:B--2---:R-:W0:Y:S08]  /*1b10*/  I2F.F64 R12, R4 ;  /* 0x00000004000c7312 */ /* 0x004e300000201c00 */
[----:B------:R-:W1:Y:S01]  /*1b20*/  I2F.F64 R14, R5 ;  /* 0x00000005000e7312 */ /* 0x000e620000201c00 */
[----:B0-----:R-:W-:-:S07]  /*1b30*/  DADD R16, R12, -R26 ;  /* 0x000000000c107229 */ /* 0x001fce000000081a */
[----:B---3--:R-:W0:Y:S01]  /*1b40*/  I2F.F64 R4, R9 ;  /* 0x0000000900047312 */ /* 0x008e220000201c00 */
[----:B-1----:R-:W-:-:S07]  /*1b50*/  DADD R14, R14, -R26 ;  /* 0x000000000e0e7229 */ /* 0x002fce000000081a */
[----:B------:R-:W1:Y:S01]  /*1b60*/  I2F.F64 R12, R6 ;  /* 0x00000006000c7312 */ /* 0x000e620000201c00 */
[----:B------:R-:W-:Y:S02]  /*1b70*/  DFMA R24, R16, R16, R24 ;  /* 0x000000101018722b */ /* 0x000fe40000000018 */
[----:B0-----:R-:W-:-:S05]  /*1b80*/  DADD R4, R4, -R26 ;  /* 0x0000000004047229 */ /* 0x001fca000000081a */
[----:B------:R-:W0:Y:S01]  /*1b90*/  I2F.F64 R16, R7 ;  /* 0x0000000700107312 */ /* 0x000e220000201c00 */
[----:B------:R-:W-:Y:S02]  /*1ba0*/  DFMA R24, R14, R14, R24 ;  /* 0x0000000e0e18722b */ /* 0x000fe40000000018 */
[----:B-1----:R-:W-:-:S05]  /*1bb0*/  DADD R12, R12, -R26 ;  /* 0x000000000c0c7229 */ /* 0x002fca000000081a */
[----:B------:R-:W1:Y:S01]  /*1bc0*/  I2F.F64 R14, R8 ;  /* 0x00000008000e7312 */ /* 0x000e620000201c00 */
[----:B0-----:R-:W-:-:S07]  /*1bd0*/  DADD R16, R16, -R26 ;  /* 0x0000000010107229 */ /* 0x001fce000000081a */
[----:B------:R-:W0:Y:S01]  /*1be0*/  I2F.F64 R6, R11 ;  /* 0x0000000b00067312 */ /* 0x000e220000201c00 */
[----:B------:R-:W-:Y:S02]  /*1bf0*/  DFMA R24, R12, R12, R24 ;  /* 0x0000000c0c18722b */ /* 0x000fe40000000018 */
[----:B-1----:R-:W-:-:S05]  /*1c00*/  DADD R14, R14, -R26 ;  /* 0x000000000e0e7229 */ /* 0x002fca000000081a */
[----:B------:R-:W1:Y:S01]  /*1c10*/  I2F.F64 R12, R10 ;  /* 0x0000000a000c7312 */ /* 0x000e620000201c00 */
[----:B------:R-:W-:Y:S02]  /*1c20*/  DFMA R24, R16, R16, R24 ;  /* 0x000000101018722b */ /* 0x000fe40000000018 */
[----:B0-----:R-:W-:-:S06]  /*1c30*/  DADD R6, R6, -R26 ;  /* 0x0000000006067229 */ /* 0x001fcc000000081a */
[----:B------:R-:W-:Y:S02]  /*1c40*/  DFMA R24, R14, R14, R24 ;  /* 0x0000000e0e18722b */ /* 0x000fe40000000018 */
[----:B-1----:R-:W-:-:S06]  /*1c50*/  DADD R12, R12, -R26 ;  /* 0x000000000c0c7229 */ /* 0x002fcc000000081a */
[----:B------:R-:W-:-:S08]  /*1c60*/  DFMA R24, R4, R4, R24 ;  /* 0x000000040418722b */ /* 0x000fd00000000018 */
[----:B------:R-:W-:-:S08]  /*1c70*/  DFMA R24, R12, R12, R24 ;  /* 0x0000000c0c18722b */ /* 0x000fd00000000018 */
[----:B------:R-:W-:-:S11]  /*1c80*/  DFMA R24, R6, R6, R24 ;  /* 0x000000060618722b */ /* 0x000fd60000000018 */
.L_x_17:
[----:B------:R-:W-:Y:S05]  /*1c90*/  BRA.U !UP1, `(.L_x_16) ;  /* 0x0000000109907547 */ /* 0x000fea000b800000 */
[----:B------:R-:W-:Y:S02]  /*1ca0*/  UIADD3 UR7, UPT, UPT, UR8, -0x1, URZ ;  /* 0xffffffff08077890 */ /* 0x000fe4000fffe0ff */
[----:B------:R-:W-:Y:S02]  /*1cb0*/  UISETP.NE.AND UP1, UPT, UR9, URZ, UPT ;  /* 0x000000ff0900728c */ /* 0x000fe4000bf25270 */
[----:B------:R-:W-:-:S09]  /*1cc0*/  UISETP.GE.U32.AND UP0, UPT, UR7, 0x3, UPT ;  /* 0x000000030700788c */ /* 0x000fd2000bf06070 */
[----:B------:R-:W-:Y:S05]  /*1cd0*/  BRA.U !UP0, `(.L_x_18) ;  /* 0x00000001083c7547 */ /* 0x000fea000b800000 */
[----:B------:R-:W-:-:S09]  /*1ce0*/  ULEA UR7, UR4, UR17, 0x2 ;  /* 0x0000001104077291 */ /* 0x000fd2000f8e10ff */
[----:B------:R-:W2:Y:S01]  /*1cf0*/  LDL.128 R4, [UR7] ;  /* 0x00000007ff047983 */ /* 0x000ea20008100c00 */
[----:B------:R-:W-:Y:S01]  /*1d00*/  UIADD3 UR4, UPT, UPT, UR4, 0x4, URZ ;  /* 0x0000000404047890 */ /* 0x000fe2000fffe0ff */
[----:B--2---:R-:W1:Y:S08]  /*1d10*/  I2F.F64 R8, R4 ;  /* 0x0000000400087312 */ /* 0x004e700000201c00 */
[----:B0-----:R-:W0:Y:S01]  /*1d20*/  I2F.F64 R10, R5 ;  /* 0x00000005000a7312 */ /* 0x001e220000201c00 */
[----:B-1----:R-:W-:-:S07]  /*1d30*/  DADD R12, R8, -R26 ;  /* 0x00000000080c7229 */ /* 0x002fce000000081a */
[----:B------:R-:W1:Y:S01]  /*1d40*/  I2F.F64 R14, R7 ;  /* 0x00000007000e7312 */ /* 0x000e620000201c00 */
[----:B------:R-:W-:-:S07]  /*1d50*/  DFMA R12, R12, R12, R24 ;  /* 0x0000000c0c0c722b */ /* 0x000fce0000000018 */
[----:B------:R-:W2:Y:S01]  /*1d60*/  I2F.F64 R8, R6 ;  /* 0x0000000600087312 */ /* 0x000ea20000201c00 */
[--C-:B0-----:R-:W-:Y:S02]  /*1d70*/  DADD R10, R10, -R26.reuse ;  /* 0x000000000a0a7229 */ /* 0x101fe4000000081a */
[----:B-1----:R-:W-:-:S06]  /*1d80*/  DADD R14, R14, -R26 ;  /* 0x000000000e0e7229 */ /* 0x002fcc000000081a */
[----:B------:R-:W-:Y:S02]  /*1d90*/  DFMA R12, R10, R10, R12 ;  /* 0x0000000a0a0c722b */ /* 0x000fe4000000000c */
[----:B--2---:R-:W-:-:S08]  /*1da0*/  DADD R8, R8, -R26 ;  /* 0x0000000008087229 */ /* 0x004fd0000000081a */
[----:B------:R-:W-:-:S08]  /*1db0*/  DFMA R12, R8, R8, R12 ;  /* 0x00000008080c722b */ /* 0x000fd0000000000c */
[----:B------:R-:W-:-:S11]  /*1dc0*/  DFMA R24, R14, R14, R12 ;  /* 0x0000000e0e18722b */ /* 0x000fd6000000000c */
.L_x_18:
[----:B------:R-:W-:Y:S05]  /*1dd0*/  BRA.U !UP1, `(.L_x_16) ;  /* 0x0000000109407547 */ /* 0x000fea000b800000 */
[----:B------:R-:W-:-:S09]  /*1de0*/  ULEA UR4, UR4, UR17, 0x2 ;  /* 0x0000001104047291 */ /* 0x000fd2000f8e10ff */
[----:B------:R-:W2:Y:S01]  /*1df0*/  LDL.64 R8, [UR4] ;  /* 0x00000004ff087983 */ /* 0x000ea20008100a00 */
[----:B------:R-:W-:Y:S01]  /*1e00*/  UISETP.NE.AND UP0, UPT, UR9, 0x1, UPT ;  /* 0x000000010900788c */ /* 0x000fe2000bf05270 */
[----:B--2---:R-:W1:Y:S02]  /*1e10*/  I2F.F64 R4, R8 ;  /* 0x0000000800047312 */ /* 0x004e640000201c00 */
[----:B-1----:R-:W-:-:S08]  /*1e20*/  DADD R4, R4, -R26 ;  /* 0x0000000004047229 */ /* 0x002fd0000000081a */
[----:B------:R-:W-:Y:S01]  /*1e30*/  DFMA R24, R4, R4, R24 ;  /* 0x000000040418722b */ /* 0x000fe20000000018 */
[----:B------:R-:W-:Y:S10]  /*1e40*/  BRA.U !UP0, `(.L_x_16) ;  /* 0x0000000108247547 */ /* 0x000ff4000b800000 */
[----:B------:R-:W2:Y:S01]  /*1e50*/  LDL R8, [UR4+0x8] ;  /* 0x00000804ff087983 */ /* 0x000ea20008100800 */
[----:B------:R-:W-:Y:S01]  /*1e60*/  UISETP.NE.AND UP0, UPT, UR9, 0x2, UPT ;  /* 0x000000020900788c */ /* 0x000fe2000bf05270 */
[----:B------:R-:W1:Y:S05]  /*1e70*/  I2F.F64 R4, R9 ;  /* 0x0000000900047312 */ /* 0x000e6a0000201c00 */
[----:B------:R-:W-:Y:S01]  /*1e80*/  PLOP3.LUT P0, PT, PT, PT, UP0, 0x80, 0x8 ;  /* 0x000000000008781c */ /* 0x000fe20003f0f008 */
[----:B-1----:R-:W-:-:S08]  /*1e90*/  DADD R4, R4, -R26 ;  /* 0x0000000004047229 */ /* 0x002fd0000000081a */
[----:B------:R-:W-:-:S04]  /*1ea0*/  DFMA R24, R4, R4, R24 ;  /* 0x000000040418722b */ /* 0x000fc80000000018 */
[----:B--2---:R-:W1:Y:S02]  /*1eb0*/  @P0 I2F.F64 R6, R8 ;  /* 0x0000000800060312 */ /* 0x004e640000201c00 */
[----:B-1----:R-:W-:-:S08]  /*1ec0*/  @P0 DADD R6, R6, -R26 ;  /* 0x0000000006060229 */ /* 0x002fd0000000081a */
[----:B------:R-:W-:-:S11]  /*1ed0*/  @P0 DFMA R24, R6, R6, R24 ;  /* 0x000000060618022b */ /* 0x000fd60000000018 */
.L_x_16:
[----:B------:R-:W1:Y:S01]  /*1ee0*/  MUFU.RCP64H R5, R23 ;  /* 0x0000001700057308 */ /* 0x000e620000001800 */
[----:B------:R-:W-:Y:S01]  /*1ef0*/  MOV R4, 0x1 ;  /* 0x0000000100047802 */ /* 0x000fe20000000f00 */
[----:B------:R-:W-:Y:S01]  /*1f00*/  BSSY.RECONVERGENT B0, `(.L_x_19) ;  /* 0x0000015000007945 */ /* 0x000fe20003800200 */
[----:B------:R-:W-:-:S04]  /*1f10*/  FSETP.GEU.AND P1, PT, |R25|, 6.5827683646048100446e-37, PT ;  /* 0x036000001900780b */ /* 0x000fc80003f2e200 */
        /* <DEDUP_REMOVED lines=19> */
.L_x_20:
[----:B------:R-:W-:Y:S05]  /*2050*/  BSYNC.RECONVERGENT B0 ;  /* 0x0000000000007941 */ /* 0x000fea0003800200 */
.L_x_19:
[----:B------:R-:W1:Y:S01]  /*2060*/  MUFU.RSQ64H R9, R5 ;  /* 0x0000000500097308 */ /* 0x000e620000001c00 */
[----:B------:R-:W-:Y:S01]  /*2070*/  VIADD R8, R5, 0xfcb00000 ;  /* 0xfcb0000005087836 */ /* 0x000fe20000000000 */
[----:B------:R-:W-:Y:S01]  /*2080*/  BSSY.RECONVERGENT B0, `(.L_x_21) ;  /* 0x0000016000007945 */ /* 0x000fe20003800200 */
[----:B------:R-:W-:Y:S02]  /*2090*/  IMAD.MOV.U32 R10, RZ, RZ, 0x0 ;  /* 0x00000000ff0a7424 */ /* 0x000fe400078e00ff */
[----:B0-----:R-:W-:Y:S01]  /*20a0*/  IMAD.MOV.U32 R11, RZ, RZ, 0x3fd80000 ;  /* 0x3fd80000ff0b7424 */ /* 0x001fe200078e00ff */
[----:B------:R-:W-:Y:S01]  /*20b0*/  ISETP.GE.U32.AND P0, PT, R8, 0x7ca00000, PT ;  /* 0x7ca000000800780c */ /* 0x000fe20003f06070 */
[----:B-1----:R-:W-:-:S08]  /*20c0*/  DMUL R6, R8, R8 ;  /* 0x0000000808067228 */ /* 0x002fd00000000000 */
[----:B------:R-:W-:-:S08]  /*20d0*/  DFMA R6, -R6, R4, 1 ;  /* 0x3ff000000606742b */ /* 0x000fd00000000104 */
[----:B------:R-:W-:Y:S02]  /*20e0*/  DFMA R10, R6, R10, 0.5 ;  /* 0x3fe00000060a742b */ /* 0x000fe4000000000a */
[----:B------:R-:W-:-:S08]  /*20f0*/  DMUL R6, R8, R6 ;  /* 0x0000000608067228 */ /* 0x000fd00000000000 */
[----:B------:R-:W-:-:S08]  /*2100*/  DFMA R16, R10, R6, R8 ;  /* 0x000000060a10722b */ /* 0x000fd00000000008 */
[----:B------:R-:W-:Y:S02]  /*2110*/  DMUL R10, R16, R4 ;  /* 0x00000004100a7228 */ /* 0x000fe40000000000 */
[----:B------:R-:W-:Y:S02]  /*2120*/  VIADD R7, R17, 0xfff00000 ;  /* 0xfff0000011077836 */ /* 0x000fe40000000000 */
[----:B------:R-:W-:-:S04]  /*2130*/  IMAD.MOV.U32 R6, RZ, RZ, R16 ;  /* 0x000000ffff067224 */ /* 0x000fc800078e0010 */
[----:B------:R-:W-:-:S08]  /*2140*/  DFMA R12, R10, -R10, R4 ;  /* 0x8000000a0a0c722b */ /* 0x000fd00000000004 */
[----:B------:R-:W-:Y:S01]  /*2150*/  DFMA R14, R12, R6, R10 ;  /* 0x000000060c0e722b */ /* 0x000fe2000000000a */
[----:B------:R-:W-:Y:S10]  /*2160*/  @!P0 BRA `(.L_x_22) ;  /* 0x00000000001c8947 */ /* 0x000ff40003800000 */
[----:B------:R-:W-:Y:S01]  /*2170*/  IMAD.MOV.U32 R14, RZ, RZ, R8 ;  /* 0x000000ffff0e7224 */ /* 0x000fe200078e0008 */
[----:B------:R-:W-:Y:S01]  /*2180*/  MOV R8, 0x21c0 ;  /* 0x000021c000087802 */ /* 0x000fe20000000f00 */
[----:B------:R-:W-:Y:S02]  /*2190*/  IMAD.MOV.U32 R6, RZ, RZ, R16 ;  /* 0x000000ffff067224 */ /* 0x000fe400078e0010 */
[----:B------:R-:W-:-:S07]  /*21a0*/  IMAD.MOV.U32 R9, RZ, RZ, R5 ;  /* 0x000000ffff097224 */ /* 0x000fce00078e0005 */
[----:B------:R-:W-:Y:S05]  /*21b0*/  CALL.REL.NOINC `($__internal_1_$__cuda_sm20_dsqrt_rn_f64_mediumpath_v1) ;  /* 0x0000001800c07944 */ /* 0x000fea0003c00000 */
[----:B------:R-:W-:Y:S02]  /*21c0*/  IMAD.MOV.U32 R14, RZ, RZ, R10 ;  /* 0x000000ffff0e7224 */ /* 0x000fe400078e000a */
[----:B------:R-:W-:-:S07]  /*21d0*/  IMAD.MOV.U32 R15, RZ, RZ, R11 ;  /* 0x000000ffff0f7224 */ /* 0x000fce00078e000b */
.L_x_22:
[----:B------:R-:W-:Y:S05]  /*21e0*/  BSYNC.RECONVERGENT B0 ;  /* 0x0000000000007941 */ /* 0x000fea0003800200 */
.L_x_21:
[----:B------:R-:W0:Y:S01]  /*21f0*/  LDCU UR7, c[0x0][0x3a0] ;  /* 0x00007400ff0777ac */ /* 0x000e220008000800 */
[----:B------:R-:W-:Y:S01]  /*2200*/  VIADD R0, R0, 0x1 ;  /* 0x0000000100007836 */ /* 0x000fe20000000000 */
[----:B------:R-:W-:-:S04]  /*2210*/  DADD R28, R14, R28 ;  /* 0x000000000e1c7229 */ /* 0x000fc8000000001c */
[----:B0-----:R-:W-:-:S13]  /*2220*/  ISETP.NE.AND P0, PT, R0, UR7, PT ;  /* 0x0000000700007c0c */ /* 0x001fda000bf05270 */
[----:B------:R-:W-:Y:S05]  /*2230*/  @!P0 BRA `(.L_x_1) ;  /* 0x0000001000bc8947 */ /* 0x000fea0003800000 */
[----:B------:R-:W-:Y:S05]  /*2240*/  BRA `(.L_x_23) ;  /* 0xffffffdc00f87947 */ /* 0x000fea000383ffff */
.L_x_2:
[----:B------:R-:W0:Y:S01]  /*2250*/  I2F.F64 R4, UR16 ;  /* 0x0000001000047d12 */ /* 0x000e220008201c00 */
[----:B------:R-:W-:Y:S02]  /*2260*/  CS2R R6, SRZ ;  /* 0x0000000000067805 */ /* 0x000fe4000001ff00 */
[----:B------:R-:W-:Y:S01]  /*2270*/  CS2R R28, SRZ ;  /* 0x00000000001c7805 */ /* 0x000fe2000001ff00 */
[----:B0-----:R-:W-:Y:S01]  /*2280*/  IMAD.MOV.U32 R8, RZ, RZ, R4 ;  /* 0x000000ffff087224 */ /* 0x001fe200078e0004 */
[----:B------:R-:W-:Y:S01]  /*2290*/  MOV R4, 0x22c0 ;  /* 0x000022c000047802 */ /* 0x000fe20000000f00 */
[----:B------:R-:W-:-:S07]  /*22a0*/  IMAD.MOV.U32 R9, RZ, RZ, R5 ;  /* 0x000000ffff097224 */ /* 0x000fce00078e0005 */
[----:B------:R-:W-:Y:S05]  /*22b0*/  CALL.REL.NOINC `($__internal_0_$__cuda_sm20_div_rn_f64_full) ;  /* 0x0000001400107944 */ /* 0x000fea0003c00000 */
[----:B------:R-:W0:Y:S01]  /*22c0*/  MUFU.RSQ64H R9, R13 ;  /* 0x0000000d00097308 */ /* 0x000e220000001c00 */
[----:B------:R-:W-:Y:S01]  /*22d0*/  IADD3 R8, PT, PT, R13, -0x3500000, RZ ;  /* 0xfcb000000d087810 */ /* 0x000fe20007ffe0ff */
[----:B------:R-:W-:Y:S01]  /*22e0*/  IMAD.MOV.U32 R6, RZ, RZ, 0x0 ;  /* 0x00000000ff067424 */ /* 0x000fe200078e00ff */
[----:B------:R-:W-:Y:S01]  /*22f0*/  BSSY.RECONVERGENT B0, `(.L_x_24) ;  /* 0x0000018000007945 */ /* 0x000fe20003800200 */
[----:B------:R-:W-:Y:S01]  /*2300*/  IMAD.MOV.U32 R7, RZ, RZ, 0x3fd80000 ;  /* 0x3fd80000ff077424 */ /* 0x000fe200078e00ff */
[----:B------:R-:W-:Y:S02]  /*2310*/  ISETP.GE.U32.AND P0, PT, R8, 0x7ca00000, PT ;  /* 0x7ca000000800780c */ /* 0x000fe40003f06070 */
[----:B0-----:R-:W-:-:S08]  /*2320*/  DMUL R4, R8, R8 ;  /* 0x0000000808047228 */ /* 0x001fd00000000000 */
[----:B------:R-:W-:-:S08]  /*2330*/  DFMA R4, R12, -R4, 1 ;  /* 0x3ff000000c04742b */ /* 0x000fd00000000804 */
        /* <DEDUP_REMOVED lines=9> */
[----:B------:R-:W-:Y:S02]  /*23d0*/  IMAD.MOV.U32 R10, RZ, RZ, R14 ;  /* 0x000000ffff0a7224 */ /* 0x000fe400078e000e */
[----:B------:R-:W-:Y:S02]  /*23e0*/  IMAD.MOV.U32 R4, RZ, RZ, R12 ;  /* 0x000000ffff047224 */ /* 0x000fe400078e000c */
[----:B------:R-:W-:Y:S02]  /*23f0*/  IMAD.MOV.U32 R9, RZ, RZ, R13 ;  /* 0x000000ffff097224 */ /* 0x000fe400078e000d */
[----:B------:R-:W-:Y:S01]  /*2400*/  IMAD.MOV.U32 R14, RZ, RZ, R8 ;  /* 0x000000ffff0e7224 */ /* 0x000fe200078e0008 */
[----:B------:R-:W-:Y:S01]  /*2410*/  MOV R8, 0x2470 ;  /* 0x0000247000087802 */ /* 0x000fe20000000f00 */
[----:B------:R-:W-:Y:S02]  /*2420*/  IMAD.MOV.U32 R12, RZ, RZ, R16 ;  /* 0x000000ffff0c7224 */ /* 0x000fe400078e0010 */
[----:B------:R-:W-:-:S02]  /*2430*/  IMAD.MOV.U32 R13, RZ, RZ, R17 ;  /* 0x000000ffff0d7224 */ /* 0x000fc400078e0011 */
[----:B------:R-:W-:Y:S02]  /*2440*/  IMAD.MOV.U32 R11, RZ, RZ, R15 ;  /* 0x000000ffff0b7224 */ /* 0x000fe400078e000f */
[----:B------:R-:W-:-:S07]  /*2450*/  IMAD.MOV.U32 R7, RZ, RZ, R5 ;  /* 0x000000ffff077224 */ /* 0x000fce00078e0005 */
[----:B------:R-:W-:Y:S05]  /*2460*/  CALL.REL.NOINC `($__internal_1_$__cuda_sm20_dsqrt_rn_f64_mediumpath_v1) ;  /* 0x0000001800147944 */ /* 0x000fea0003c00000 */
.L_x_25:
[----:B------:R-:W-:Y:S05]  /*2470*/  BSYNC.RECONVERGENT B0 ;  /* 0x0000000000007941 */ /* 0x000fea0003800200 */
.L_x_24:
[----:B------:R-:W-:-:S05]  /*2480*/  UMOV UR4, URZ ;  /* 0x000000ff00047c82 */ /* 0x000fca0008000000 */
.L_x_33:
[----:B0-----:R-:W0:Y:S02]  /*2490*/  LDCU.64 UR6, c[0x0][0x398] ;  /* 0x00007300ff0677ac */ /* 0x001e240008000a00 */
[----:B0-----:R-:W-:-:S06]  /*24a0*/  UIMAD.WIDE.U32 UR6, UR4, 0x4, UR6 ;  /* 0x00000004040678a5 */ /* 0x001fcc000f8e0006 */
[----:B------:R-:W-:Y:S02]  /*24b0*/  IMAD.U32 R14, RZ, RZ, UR6 ;  /* 0x00000006ff0e7e24 */ /* 0x000fe4000f8e00ff */
[----:B------:R-:W-:-:S05]  /*24c0*/  IMAD.U32 R15, RZ, RZ, UR7 ;  /* 0x00000007ff0f7e24 */ /* 0x000fca000f8e00ff */
[----:B------:R-:W2:Y:S02]  /*24d0*/  LDG.E R14, desc[UR14][R14.64] ;  /* 0x0000000e0e0e7981 */ /* 0x000ea4000c1e1900 */
[----:B--2---:R-:W-:-:S13]  /*24e0*/  ISETP.GE.AND P0, PT, R14, 0x1, PT ;  /* 0x000000010e00780c */ /* 0x004fda0003f06270 */
[----:B------:R-:W-:Y:S05]  /*24f0*/  @!P0 BRA `(.L_x_26) ;  /* 0x0000000c00f88947 */ /* 0x000fea0003800000 */
[----:B------:R-:W0:Y:S01]  /*2500*/  LDCU.128 UR8, c[0x0][0x380] ;  /* 0x00007000ff0877ac */ /* 0x000e220008000c00 */
[----:B------:R-:W1:Y:S01]  /*2510*/  LDCU.64 UR12, c[0x0][0x390] ;  /* 0x00007200ff0c77ac */ /* 0x000e620008000a00 */
[----:B0-----:R-:W-:Y:S02]  /*2520*/  UIMAD.WIDE.U32 UR6, UR4, 0x8, UR8 ;  /* 0x00000008040678a5 */ /* 0x001fe4000f8e0008 */
[----:B------:R-:W-:Y:S02]  /*2530*/  UIMAD.WIDE.U32 UR10, UR4, 0x8, UR10 ;  /* 0x00000008040a78a5 */ /* 0x000fe4000f8e000a */
[----:B-1----:R-:W-:Y:S02]  /*2540*/  UIMAD.WIDE.U32 UR8, UR4, 0x8, UR12 ;  /* 0x00000008040878a5 */ /* 0x002fe4000f8e000c */
[----:B------:R-:W-:Y:S02]  /*2550*/  IMAD.U32 R8, RZ, RZ, UR6 ;  /* 0x00000006ff087e24 */ /* 0x000fe4000f8e00ff */
[----:B------:R-:W-:Y:S01]  /*2560*/  IMAD.U32 R9, RZ, RZ, UR7 ;  /* 0x00000007ff097e24 */ /* 0x000fe2000f8e00ff */
[----:B------:R-:W-:Y:S01]  /*2570*/  MOV R5, UR11 ;  /* 0x0000000b00057c02 */ /* 0x000fe20008000f00 */
[----:B------:R-:W-:-:S02]  /*2580*/  IMAD.U32 R6, RZ, RZ, UR8 ;  /* 0x00000008ff067e24 */ /* 0x000fc4000f8e00ff */
[----:B------:R-:W-:Y:S02]  /*2590*/  IMAD.U32 R7, RZ, RZ, UR9 ;  /* 0x00000009ff077e24 */ /* 0x000fe4000f8e00ff */
[----:B------:R-:W-:Y:S01]  /*25a0*/  IMAD.U32 R4, RZ, RZ, UR10 ;  /* 0x0000000aff047e24 */ /* 0x000fe2000f8e00ff */
[----:B------:R-:W5:Y:S04]  /*25b0*/  LDG.E.64 R8, desc[UR14][R8.64] ;  /* 0x0000000e08087981 */ /* 0x000f68000c1e1b00 */
[----:B------:R-:W5:Y:S04]  /*25c0*/  LDG.E.64 R6, desc[UR14][R6.64] ;  /* 0x0000000e06067981 */ /* 0x000f68000c1e1b00 */
[----:B------:R-:W5:Y:S01]  /*25d0*/  LDG.E.64 R4, desc[UR14][R4.64] ;  /* 0x0000000e04047981 */ /* 0x000f62000c1e1b00 */
[----:B------:R-:W-:-:S07]  /*25e0*/  IMAD.MOV.U32 R17, RZ, RZ, RZ ;  /* 0x000000ffff117224 */ /* 0x000fce00078e00ff */
.L_x_32:
[----:B0----5:R-:W-:-:S05]  /*25f0*/  IMAD.WIDE.U32 R12, R17, 0x4, R4 ;  /* 0x00000004110c7825 */ /* 0x021fca00078e0004 */
        /* <DEDUP_REMOVED lines=18> */
.L_x_29:
[----:B------:R-:W-:-:S04]  /*2720*/  IADD3 R12, P1, P2, R8, UR5, R21 ;  /* 0x00000005080c7c10 */ /* 0x000fc8000fa3e015 */
[----:B------:R-:W-:-:S05]  /*2730*/  IADD3.X R13, PT, PT, R9, RZ, R19, P1, P2 ;  /* 0x000000ff090d7210 */ /* 0x000fca0000fe4413 */
[----:B------:R-:W2:Y:S04]  /*2740*/  LDG.E.S8 R25, desc[UR14][R12.64] ;  /* 0x0000000e0c197981 */ /* 0x000ea8000c1e1300 */
[----:B------:R-:W3:Y:S01]  /*2750*/  LDG.E.S8 R23, desc[UR14][R12.64+0x1] ;  /* 0x0000010e0c177981 */ /* 0x000ee2000c1e1300 */
[C---:B--2---:R-:W-:Y:S02]  /*2760*/  IMAD R16, R25.reuse, -0x3d4d51cb, R16 ;  /* 0xc2b2ae3519107824 */ /* 0x044fe400078e0210 */
[----:B------:R-:W-:Y:S02]  /*2770*/  IMAD R25, R25, -0x61c8864f, RZ ;  /* 0x9e3779b119197824 */ /* 0x000fe400078e02ff */
[----:B---3--:R-:W-:Y:S01]  /*2780*/  IMAD R24, R23, -0x61c8864f, RZ ;  /* 0x9e3779b117187824 */ /* 0x008fe200078e02ff */
[----:B------:R-:W-:-:S02]  /*2790*/  SHF.L.W.U32.HI R27, R16, 0x11, R16 ;  /* 0x00000011101b7819 */ /* 0x000fc40000010e10 */
[----:B------:R-:W-:-:S04]  /*27a0*/  LOP3.LUT R25, R25, R0, RZ, 0x3c, !PT ;  /* 0x0000000019197212 */ /* 0x000fc800078e3cff */
[----:B------:R-:W-:-:S05]  /*27b0*/  SHF.L.W.U32.HI R0, R25, 0xd, R25 ;  /* 0x0000000d19007819 */ /* 0x000fca0000010e19 */
[----:B------:R-:W-:-:S04]  /*27c0*/  IMAD R0, R27, 0x165667b1, R0 ;  /* 0x165667b11b007824 */ /* 0x000fc800078e0200 */
[----:B------:R-:W-:-:S05]  /*27d0*/  IMAD R16, R0, 0x27d4eb2f, RZ ;  /* 0x27d4eb2f00107824 */ /* 0x000fca00078e02ff */
[----:B------:R-:W-:-:S04]  /*27e0*/  LOP3.LUT R27, R16, R27, RZ, 0x3c, !PT ;  /* 0x0000001b101b7212 */ /* 0x000fc800078e3cff */
[C---:B------:R-:W-:Y:S02]  /*27f0*/  LOP3.LUT R16, R27.reuse, R0, RZ, 0x3c, !PT ;  /* 0x000000001b107212 */ /* 0x040fe400078e3cff */
[----:B------:R-:W-:Y:S02]  /*2800*/  LOP3.LUT R24, R24, R27, R0, 0x96, !PT ;  /* 0x0000001b18187212 */ /* 0x000fe400078e9600 */
[----:B------:R-:W2:Y:S01]  /*2810*/  LDG.E.S8 R0, desc[UR14][R12.64+0x2] ;  /* 0x0000020e0c007981 */ /* 0x000ea2000c1e1300 */
[----:B------:R-:W-:-:S04]  /*2820*/  IMAD.IADD R16, R27, 0x1, R16 ;  /* 0x000000011b107824 */ /* 0x000fc800078e0210 */
[----:B------:R-:W-:Y:S01]  /*2830*/  IMAD R16, R23, -0x3d4d51cb, R16 ;  /* 0xc2b2ae3517107824 */ /* 0x000fe200078e0210 */
[----:B------:R-:W-:-:S04]  /*2840*/  SHF.L.W.U32.HI R24, R24, 0xd, R24 ;  /* 0x0000000d18187819 */ /* 0x000fc80000010e18 */
[----:B------:R-:W-:-:S05]  /*2850*/  SHF.L.W.U32.HI R23, R16, 0x11, R16 ;  /* 0x0000001110177819 */ /* 0x000fca0000010e10 */
[----:B------:R-:W-:-:S04]  /*2860*/  IMAD R16, R23, 0x165667b1, R24 ;  /* 0x165667b117107824 */ /* 0x000fc800078e0218 */
[----:B------:R-:W-:-:S05]  /*2870*/  IMAD R24, R16, 0x27d4eb2f, RZ ;  /* 0x27d4eb2f10187824 */ /* 0x000fca00078e02ff */
[----:B------:R-:W-:-:S04]  /*2880*/  LOP3.LUT R23, R24, R23, RZ, 0x3c, !PT ;  /* 0x0000001718177212 */ /* 0x000fc800078e3cff */
[----:B------:R-:W-:Y:S01]  /*2890*/  LOP3.LUT R24, R23, R16, RZ, 0x3c, !PT ;  /* 0x0000001017187212 */ /* 0x000fe200078e3cff */
[----:B--2---:R-:W-:-:S05]  /*28a0*/  IMAD R26, R0, -0x61c8864f, RZ ;  /* 0x9e3779b1001a7824 */ /* 0x004fca00078e02ff */
        /* <DEDUP_REMOVED lines=31> */
[----:B------:R-:W-:-:S05]  /*2aa0*/  LOP3.LUT R24, R25, R0, RZ, 0x3c, !PT ;  /* 0x0000000019187212 */ /* 0x000fca00078e3cff */
[----:B------:R-:W-:Y:S02]  /*2ab0*/  IMAD.IADD R23, R25, 0x1, R24 ;  /* 0x0000000119177824 */ /* 0x000fe400078e0218 */
[----:B------:R-:W3:Y:S01]  /*2ac0*/  LDG.E.S8 R24, desc[UR14][R12.64+0x7] ;  /* 0x0000070e0c187981 */ /* 0x000ee2000c1e1300 */
[----:B--2---:R-:W-:-:S05]  /*2ad0*/  IMAD R26, R16, -0x61c8864f, RZ ;  /* 0x9e3779b1101a7824 */ /* 0x004fca00078e02ff */
[----:B------:R-:W-:Y:S02]  /*2ae0*/  LOP3.LUT R26, R26, R25, R0, 0x96, !PT ;  /* 0x000000191a1a7212 */ /* 0x000fe400078e9600 */
[----:B------:R3:W2:Y:S01]  /*2af0*/  LDG.E.S8 R0, desc[UR14][R12.64+0x6] ;  /* 0x0000060e0c007981 */ /* 0x0006a2000c1e1300 */
        /* <DEDUP_REMOVED lines=8> */
[----:B---3--:R-:W-:Y:S01]  /*2b80*/  IMAD R12, R24, -0x61c8864f, RZ ;  /* 0x9e3779b1180c7824 */ /* 0x008fe200078e02ff */
[----:B------:R-:W-:-:S06]  /*2b90*/  UIADD3 UR5, UPT, UPT, UR5, 0x8, URZ ;  /* 0x0000000805057890 */ /* 0x000fcc000fffe0ff */
[----:B------:R-:W-:Y:S01]  /*2ba0*/  ISETP.NE.AND P1, PT, R18, UR5, PT ;  /* 0x0000000512007c0c */ /* 0x000fe2000bf25270 */
[C---:B--2---:R-:W-:Y:S02]  /*2bb0*/  IMAD R16, R0.reuse, -0x61c8864f, RZ ;  /* 0x9e3779b100107824 */ /* 0x044fe400078e02ff */
        /* <DEDUP_REMOVED lines=19> */
.L_x_28:
        /* <DEDUP_REMOVED lines=21> */
[----:B------:R-:W-:-:S03]  /*2e40*/  IMAD.IADD R23, R25, 0x1, R16 ;  /* 0x0000000119177824 */ /* 0x000fc600078e0210 */
[----:B------:R-:W3:Y:S01]  /*2e50*/  LDG.E.S8 R16, desc[UR14][R12.64+0x3] ;  /* 0x0000030e0c107981 */ /* 0x000ee2000c1e1300 */
        /* <DEDUP_REMOVED lines=8> */
[----:B------:R-:W-:Y:S01]  /*2ee0*/  IADD3 R18, PT, PT, R18, 0x4, RZ ;  /* 0x0000000412127810 */ /* 0x000fe20007ffe0ff */
        /* <DEDUP_REMOVED lines=9> */
[----:B---3--:R-:W-:-:S04]  /*2f80*/  IMAD R12, R16, -0x61c8864f, RZ ;  /* 0x9e3779b1100c7824 */ /* 0x008fc800078e02ff */
        /* <DEDUP_REMOVED lines=9> */
[----:B------:R-:W-:-:S07]  /*3020*/  IMAD.IADD R16, R13, 0x1, R0 ;  /* 0x000000010d107824 */ /* 0x000fce00078e0200 */
.L_x_30:
        /* <DEDUP_REMOVED lines=11> */
[----:B------:R-:W-:Y:S02]  /*30e0*/  IMAD R23, R23, -0x3d4d51cb, R16 ;  /* 0xc2b2ae3517177824 */ /* 0x000fe400078e0210 */
[----:B---3--:R-:W-:Y:S01]  /*30f0*/  IMAD R16, R22, -0x61c8864f, RZ ;  /* 0x9e3779b116107824 */ /* 0x008fe200078e02ff */
[----:B------:R-:W-:-:S02]  /*3100*/  LOP3.LUT R25, R25, R0, RZ, 0x3c, !PT ;  /* 0x0000000019197212 */ /* 0x000fc400078e3cff */
        /* <DEDUP_REMOVED lines=16> */
.L_x_31:
        /* <DEDUP_REMOVED lines=12> */
.L_x_27:
        /* <DEDUP_REMOVED lines=9> */
[----:B------:R-:W-:-:S05]  /*3360*/  LOP3.LUT R15, R15, R0, RZ, 0x3c, !PT ;  /* 0x000000000f0f7212 */ /* 0x000fca00078e3cff */
[----:B------:R-:W-:Y:S02]  /*3370*/  IMAD R15, R15, -0x3d4d51cb, RZ ;  /* 0xc2b2ae350f0f7824 */ /* 0x000fe400078e02ff */
[----:B0-----:R-:W-:-:S03]  /*3380*/  VIADD R12, R16, 0xffffffe ;  /* 0x0ffffffe100c7836 */ /* 0x001fc60000000000 */
[----:B------:R-:W-:Y:S01]  /*3390*/  SHF.R.U32.HI R0, RZ, 0x10, R15 ;  /* 0x00000010ff007819 */ /* 0x000fe2000001160f */
[----:B------:R0:W1:Y:S03]  /*33a0*/  F2I.FTZ.U32.TRUNC.NTZ R13, R12 ;  /* 0x0000000c000d7305 */ /* 0x000066000021f000 */
[----:B------:R-:W-:Y:S01]  /*33b0*/  LOP3.LUT R0, R0, R15, RZ, 0x3c, !PT ;  /* 0x0000000f00007212 */ /* 0x000fe200078e3cff */
[----:B0-----:R-:W-:Y:S02]  /*33c0*/  IMAD.MOV.U32 R12, RZ, RZ, RZ ;  /* 0x000000ffff0c7224 */ /* 0x001fe400078e00ff */
[----:B-1----:R-:W-:-:S04]  /*33d0*/  IMAD R19, R19, R13, RZ ;  /* 0x0000000d13137224 */ /* 0x002fc800078e02ff */
        /* <DEDUP_REMOVED lines=16> */
.L_x_26:
[----:B------:R-:W1:Y:S01]  /*34e0*/  LDCU UR7, c[0x0][0x3a0] ;  /* 0x00007400ff0777ac */ /* 0x000e620008000800 */
[----:B------:R-:W-:Y:S01]  /*34f0*/  DADD R28, R10, R28 ;  /* 0x000000000a1c7229 */ /* 0x000fe2000000001c */
[----:B------:R-:W-:-:S04]  /*3500*/  UIADD3 UR4, UPT, UPT, UR4, 0x1, URZ ;  /* 0x0000000104047890 */ /* 0x000fc8000fffe0ff */
[----:B-1----:R-:W-:-:S09]  /*3510*/  UISETP.NE.AND UP0, UPT, UR4, UR7, UPT ;  /* 0x000000070400728c */ /* 0x002fd2000bf05270 */
[----:B------:R-:W-:Y:S05]  /*3520*/  BRA.U UP0, `(.L_x_33) ;  /* 0xffffffed00d87547 */ /* 0x000fea000b83ffff */
.L_x_1:
[----:B------:R-:W1:Y:S01]  /*3530*/  I2F.F64 R4, UR7 ;  /* 0x0000000700047d12 */ /* 0x000e620008201c00 */
[----:B------:R-:W-:Y:S01]  /*3540*/  IMAD.MOV.U32 R2, RZ, RZ, 0x1 ;  /* 0x00000001ff027424 */ /* 0x000fe200078e00ff */
[----:B------:R-:W-:Y:S01]  /*3550*/  FSETP.GEU.AND P1, PT, |R29|, 6.5827683646048100446e-37, PT ;  /* 0x036000001d00780b */ /* 0x000fe20003f2e200 */
[----:B------:R-:W-:Y:S05]  /*3560*/  BSSY.RECONVERGENT B0, `(.L_x_34) ;  /* 0x0000015000007945 */ /* 0x000fea0003800200 */
[----:B-1----:R-:W1:Y:S02]  /*3570*/  MUFU.RCP64H R3, R5 ;  /* 0x0000000500037308 */ /* 0x002e640000001800 */
        /* <DEDUP_REMOVED lines=8> */
[----:B0-----:R-:W-:-:S05]  /*3600*/  FFMA R0, RZ, R5, R3 ;  /* 0x00000005ff007223 */ /* 0x001fca0000000003 */
[----:B------:R-:W-:-:S13]  /*3610*/  FSETP.GT.AND P0, PT, |R0|, 1.469367938527859385e-39, PT ;  /* 0x001000000000780b */ /* 0x000fda0003f04200 */
[----:B------:R-:W-:Y:S05]  /*3620*/  @P0 BRA P1, `(.L_x_35) ;  /* 0x0000000000200947 */ /* 0x000fea0000800000 */
[----:B------:R-:W-:Y:S01]  /*3630*/  IMAD.MOV.U32 R8, RZ, RZ, R4 ;  /* 0x000000ffff087224 */ /* 0x000fe200078e0004 */
[----:B------:R-:W-:Y:S01]  /*3640*/  MOV R4, 0x3690 ;  /* 0x0000369000047802 */ /* 0x000fe20000000f00 */
[----:B------:R-:W-:Y:S02]  /*3650*/  IMAD.MOV.U32 R6, RZ, RZ, R28 ;  /* 0x000000ffff067224 */ /* 0x000fe400078e001c */
[----:B------:R-:W-:Y:S02]  /*3660*/  IMAD.MOV.U32 R7, RZ, RZ, R29 ;  /* 0x000000ffff077224 */ /* 0x000fe400078e001d */
[----:B------:R-:W-:-:S07]  /*3670*/  IMAD.MOV.U32 R9, RZ, RZ, R5 ;  /* 0x000000ffff097224 */ /* 0x000fce00078e0005 */
[----:B------:R-:W-:Y:S05]  /*3680*/  CALL.REL.NOINC `($__internal_0_$__cuda_sm20_div_rn_f64_full) ;  /* 0x00000000001c7944 */ /* 0x000fea0003c00000 */
[----:B------:R-:W-:Y:S01]  /*3690*/  IMAD.MOV.U32 R2, RZ, RZ, R12 ;  /* 0x000000ffff027224 */ /* 0x000fe200078e000c */
[----:B------:R-:W-:-:S07]  /*36a0*/  MOV R3, R13 ;  /* 0x0000000d00037202 */ /* 0x000fce0000000f00 */
.L_x_35:
[----:B------:R-:W-:Y:S05]  /*36b0*/  BSYNC.RECONVERGENT B0 ;  /* 0x0000000000007941 */ /* 0x000fea0003800200 */
.L_x_34:
[----:B------:R-:W0:Y:S02]  /*36c0*/  LDC.64 R4, c[0x0][0x3b8] ;  /* 0x0000ee00ff047b82 */ /* 0x000e240000000a00 */
[----:B0-----:R-:W-:-:S05]  /*36d0*/  IMAD.WIDE R20, R20, 0x8, R4 ;  /* 0x0000000814147825 */ /* 0x001fca00078e0204 */
[----:B------:R-:W-:Y:S01]  /*36e0*/  STG.E.64 desc[UR14][R20.64], R2 ;  /* 0x0000000214007986 */ /* 0x000fe2000c101b0e */
[----:B------:R-:W-:Y:S05]  /*36f0*/  EXIT ;  /* 0x000000000000794d */ /* 0x000fea0003800000 */
        .weak           $__internal_0_$__cuda_sm20_div_rn_f64_full
        .type           $__internal_0_$__cuda_sm20_div_rn_f64_full,@function
        .size           $__internal_0_$__cuda_sm20_div_rn_f64_full,($__internal_1_$__cuda_sm20_dsqrt_rn_f64_mediumpath_v1 - $__internal_0_$__cuda_sm20_div_rn_f64_full)
$__internal_0_$__cuda_sm20_div_rn_f64_full:
[C---:B------:R-:W-:Y:S01]  /*3700*/  FSETP.GEU.AND P0, PT, |R9|.reuse, 1.469367938527859385e-39, PT ;  /* 0x001000000900780b */ /* 0x040fe20003f0e200 */
[----:B------:R-:W-:Y:S01]  /*3710*/  IMAD.MOV.U32 R12, RZ, RZ, 0x1 ;  /* 0x00000001ff0c7424 */ /* 0x000fe200078e00ff */
[----:B------:R-:W-:Y:S01]  /*3720*/  LOP3.LUT R10, R9, 0x800fffff, RZ, 0xc0, !PT ;  /* 0x800fffff090a7812 */ /* 0x000fe200078ec0ff */
[----:B------:R-:W-:Y:S01]  /*3730*/  IMAD.MOV.U32 R21, RZ, RZ, 0x1ca00000 ;  /* 0x1ca00000ff157424 */ /* 0x000fe200078e00ff */
[C---:B------:R-:W-:Y:S01]  /*3740*/  FSETP.GEU.AND P2, PT, |R7|.reuse, 1.469367938527859385e-39, PT ;  /* 0x001000000700780b */ /* 0x040fe20003f4e200 */
[----:B------:R-:W-:Y:S01]  /*3750*/  BSSY.RECONVERGENT B1, `(.L_x_36) ;  /* 0x0000052000017945 */ /* 0x000fe20003800200 */
[----:B------:R-:W-:Y:S01]  /*3760*/  LOP3.LUT R11, R10, 0x3ff00000, RZ, 0xfc, !PT ;  /* 0x3ff000000a0b7812 */ /* 0x000fe200078efcff */
[----:B------:R-:W-:Y:S01]  /*3770*/  IMAD.MOV.U32 R10, RZ, RZ, R8 ;  /* 0x000000ffff0a7224 */ /* 0x000fe200078e0008 */
[----:B------:R-:W-:Y:S02]  /*3780*/  LOP3.LUT R5, R7, 0x7ff00000, RZ, 0xc0, !PT ;  /* 0x7ff0000007057812 */ /* 0x000fe400078ec0ff */
[----:B------:R-:W-:-:S03]  /*3790*/  LOP3.LUT R24, R9, 0x7ff00000, RZ, 0xc0, !PT ;  /* 0x7ff0000009187812 */ /* 0x000fc600078ec0ff */
[----:B------:R-:W-:Y:S01]  /*37a0*/  @!P0 DMUL R10, R8, 8.98846567431157953865e+307 ;  /* 0x7fe00000080a8828 */ /* 0x000fe20000000000 */
[----:B------:R-:W-:-:S03]  /*37b0*/  ISETP.GE.U32.AND P1, PT, R5, R24, PT ;  /* 0x000000180500720c */ /* 0x000fc60003f26070 */
[----:B------:R-:W-:Y:S02]  /*37c0*/  @!P2 LOP3.LUT R14, R9, 0x7ff00000, RZ, 0xc0, !PT ;  /* 0x7ff00000090ea812 */ /* 0x000fe400078ec0ff */
[----:B------:R-:W0:Y:S02]  /*37d0*/  MUFU.RCP64H R13, R11 ;  /* 0x0000000b000d7308 */ /* 0x000e240000001800 */
[----:B------:R-:W-:Y:S02]  /*37e0*/  @!P2 ISETP.GE.U32.AND P3, PT, R5, R14, PT ;  /* 0x0000000e0500a20c */ /* 0x000fe40003f66070 */
[----:B------:R-:W-:Y:S02]  /*37f0*/  @!P0 LOP3.LUT R24, R11, 0x7ff00000, RZ, 0xc0, !PT ;  /* 0x7ff000000b188812 */ /* 0x000fe400078ec0ff */
[----:B------:R-:W-:-:S04]  /*3800*/  @!P2 SEL R15, R21, 0x63400000, !P3 ;  /* 0x63400000150fa807 */ /* 0x000fc80005800000 */
[----:B------:R-:W-:-:S04]  /*3810*/  @!P2 LOP3.LUT R18, R15, 0x80000000, R7, 0xf8, !PT ;  /* 0x800000000f12a812 */ /* 0x000fc800078ef807 */
[----:B------:R-:W-:Y:S01]  /*3820*/  @!P2 LOP3.LUT R19, R18, 0x100000, RZ, 0xfc, !PT ;  /* 0x001000001213a812 */ /* 0x000fe200078efcff */
[----:B------:R-:W-:Y:S01]  /*3830*/  @!P2 IMAD.MOV.U32 R18, RZ, RZ, RZ ;  /* 0x000000ffff12a224 */ /* 0x000fe200078e00ff */
[----:B0-----:R-:W-:-:S08]  /*3840*/  DFMA R16, R12, -R10, 1 ;  /* 0x3ff000000c10742b */ /* 0x001fd0000000080a */
[----:B------:R-:W-:-:S08]  /*3850*/  DFMA R16, R16, R16, R16 ;  /* 0x000000101010722b */ /* 0x000fd00000000010 */
[----:B------:R-:W-:Y:S01]  /*3860*/  DFMA R16, R12, R16, R12 ;  /* 0x000000100c10722b */ /* 0x000fe2000000000c */
[----:B------:R-:W-:Y:S01]  /*3870*/  SEL R13, R21, 0x63400000, !P1 ;  /* 0x63400000150d7807 */ /* 0x000fe20004800000 */
[----:B------:R-:W-:-:S03]  /*3880*/  IMAD.MOV.U32 R12, RZ, RZ, R6 ;  /* 0x000000ffff0c7224 */ /* 0x000fc600078e0006 */
[----:B------:R-:W-:-:S03]  /*3890*/  LOP3.LUT R13, R13, 0x800fffff, R7, 0xf8, !PT ;  /* 0x800fffff0d0d7812 */ /* 0x000fc600078ef807 */
[----:B------:R-:W-:-:S03]  /*38a0*/  DFMA R14, R16, -R10, 1 ;  /* 0x3ff00000100e742b */ /* 0x000fc6000000080a */
[----:B------:R-:W-:-:S05]  /*38b0*/  @!P2 DFMA R12, R12, 2, -R18 ;  /* 0x400000000c0ca82b */ /* 0x000fca0000000812 */
[----:B------:R-:W-:-:S08]  /*38c0*/  DFMA R14, R16, R14, R16 ;  /* 0x0000000e100e722b */ /* 0x000fd00000000010 */
[----:B------:R-:W-:-:S08]  /*38d0*/  DMUL R16, R14, R12 ;  /* 0x0000000c0e107228 */ /* 0x000fd00000000000 */
[----:B------:R-:W-:-:S08]  /*38e0*/  DFMA R18, R16, -R10, R12 ;  /* 0x8000000a1012722b */ /* 0x000fd0000000000c */
[----:B------:R-:W-:Y:S01]  /*38f0*/  DFMA R18, R14, R18, R16 ;  /* 0x000000120e12722b */ /* 0x000fe20000000010 */
[----:B------:R-:W-:Y:S01]  /*3900*/  IMAD.MOV.U32 R17, RZ, RZ, R5 ;  /* 0x000000ffff117224 */ /* 0x000fe200078e0005 */
[----:B------:R-:W-:Y:S01]  /*3910*/  @!P2 LOP3.LUT R17, R13, 0x7ff00000, RZ, 0xc0, !PT ;  /* 0x7ff000000d11a812 */ /* 0x000fe200078ec0ff */
[----:B------:R-:W-:-:S04]  /*3920*/  VIADD R15, R24, 0xffffffff ;  /* 0xffffffff180f7836 */ /* 0x000fc80000000000 */
[----:B------:R-:W-:-:S05]  /*3930*/  VIADD R14, R17, 0xffffffff ;  /* 0xffffffff110e7836 */ /* 0x000fca0000000000 */
[----:B------:R-:W-:-:S04]  /*3940*/  ISETP.GT.U32.AND P0, PT, R14, 0x7feffffe, PT ;  /* 0x7feffffe0e00780c */ /* 0x000fc80003f04070 */
[----:B------:R-:W-:-:S13]  /*3950*/  ISETP.GT.U32.OR P0, PT, R15, 0x7feffffe, P0 ;  /* 0x7feffffe0f00780c */ /* 0x000fda0000704470 */
[----:B------:R-:W-:Y:S05]  /*3960*/  @P0 BRA `(.L_x_37) ;  /* 0x00000000006c0947 */ /* 0x000fea0003800000 */
[----:B------:R-:W-:-:S04]  /*3970*/  LOP3.LUT R14, R9, 0x7ff00000, RZ, 0xc0, !PT ;  /* 0x7ff00000090e7812 */ /* 0x000fc800078ec0ff */
[CC--:B------:R-:W-:Y:S02]  /*3980*/  VIADDMNMX R6, R5.reuse, -R14.reuse, 0xb9600000, !PT ;  /* 0xb960000005067446 */ /* 0x0c0fe4000780090e */
[----:B------:R-:W-:Y:S02]  /*3990*/  ISETP.GE.U32.AND P0, PT, R5, R14, PT ;  /* 0x0000000e0500720c */ /* 0x000fe40003f06070 */
[----:B------:R-:W-:Y:S02]  /*39a0*/  VIMNMX R5, PT, PT, R6, 0x46a00000, PT ;  /* 0x46a0000006057848 */ /* 0x000fe40003fe0100 */
[----:B------:R-:W-:-:S05]  /*39b0*/  SEL R6, R21, 0x63400000, !P0 ;  /* 0x6340000015067807 */ /* 0x000fca0004000000 */
[----:B------:R-:W-:Y:S02]  /*39c0*/  IMAD.IADD R5, R5, 0x1, -R6 ;  /* 0x0000000105057824 */ /* 0x000fe400078e0a06 */
[----:B------:R-:W-:Y:S02]  /*39d0*/  IMAD.MOV.U32 R6, RZ, RZ, RZ ;  /* 0x000000ffff067224 */ /* 0x000fe400078e00ff */
[----:B------:R-:W-:-:S06]  /*39e0*/  VIADD R7, R5, 0x7fe00000 ;  /* 0x7fe0000005077836 */ /* 0x000fcc0000000000 */
[----:B------:R-:W-:-:S10]  /*39f0*/  DMUL R14, R18, R6 ;  /* 0x00000006120e7228 */ /* 0x000fd40000000000 */
[----:B------:R-:W-:-:S13]  /*3a00*/  FSETP.GTU.AND P0, PT, |R15|, 1.469367938527859385e-39, PT ;  /* 0x001000000f00780b */ /* 0x000fda0003f0c200 */
[----:B------:R-:W-:Y:S05]  /*3a10*/  @P0 BRA `(.L_x_38) ;  /* 0x0000000000940947 */ /* 0x000fea0003800000 */
[----:B------:R-:W-:Y:S01]  /*3a20*/  DFMA R10, R18, -R10, R12 ;  /* 0x8000000a120a722b */ /* 0x000fe2000000000c */
[----:B------:R-:W-:-:S09]  /*3a30*/  IMAD.MOV.U32 R8, RZ, RZ, RZ ;  /* 0x000000ffff087224 */ /* 0x000fd200078e00ff */
[C---:B------:R-:W-:Y:S02]  /*3a40*/  FSETP.NEU.AND P0, PT, R11.reuse, RZ, PT ;  /* 0x000000ff0b00720b */ /* 0x040fe40003f0d000 */
[----:B------:R-:W-:-:S04]  /*3a50*/  LOP3.LUT R13, R11, 0x80000000, R9, 0x48, !PT ;  /* 0x800000000b0d7812 */ /* 0x000fc800078e4809 */
[----:B------:R-:W-:-:S07]  /*3a60*/  LOP3.LUT R9, R13, R7, RZ, 0xfc, !PT ;  /* 0x000000070d097212 */ /* 0x000fce00078efcff */
[----:B------:R-:W-:Y:S05]  /*3a70*/  @!P0 BRA `(.L_x_38) ;  /* 0x00000000007c8947 */ /* 0x000fea0003800000 */
[----:B------:R-:W-:Y:S01]  /*3a80*/  IMAD.MOV R7, RZ, RZ, -R5 ;  /* 0x000000ffff077224 */ /* 0x000fe200078e0a05 */
[----:B------:R-:W-:Y:S01]  /*3a90*/  DMUL.RP R8, R18, R8 ;  /* 0x0000000812087228 */ /* 0x000fe20000008000 */
[----:B------:R-:W-:Y:S01]  /*3aa0*/  IMAD.MOV.U32 R6, RZ, RZ, RZ ;  /* 0x000000ffff067224 */ /* 0x000fe200078e00ff */
[----:B------:R-:W-:-:S05]  /*3ab0*/  IADD3 R5, PT, PT, -R5, -0x43300000, RZ ;  /* 0xbcd0000005057810 */ /* 0x000fca0007ffe1ff */
[----:B------:R-:W-:-:S03]  /*3ac0*/  DFMA R6, R14, -R6, R18 ;  /* 0x800000060e06722b */ /* 0x000fc60000000012 */
[----:B------:R-:W-:-:S07]  /*3ad0*/  LOP3.LUT R13, R9, R13, RZ, 0x3c, !PT ;  /* 0x0000000d090d7212 */ /* 0x000fce00078e3cff */
[----:B------:R-:W-:-:S04]  /*3ae0*/  FSETP.NEU.AND P0, PT, |R7|, R5, PT ;  /* 0x000000050700720b */ /* 0x000fc80003f0d200 */
[----:B------:R-:W-:Y:S02]  /*3af0*/  FSEL R14, R8, R14, !P0 ;  /* 0x0000000e080e7208 */ /* 0x000fe40004000000 */
[----:B------:R-:W-:Y:S01]  /*3b00*/  FSEL R15, R13, R15, !P0 ;  /* 0x0000000f0d0f7208 */ /* 0x000fe20004000000 */
[----:B------:R-:W-:Y:S06]  /*3b10*/  BRA `(.L_x_38) ;  /* 0x0000000000547947 */ /* 0x000fec0003800000 */
.L_x_37:
[----:B------:R-:W-:-:S14]  /*3b20*/  DSETP.NAN.AND P0, PT, R6, R6, PT ;  /* 0x000000060600722a */ /* 0x000fdc0003f08000 */
[----:B------:R-:W-:Y:S05]  /*3b30*/  @P0 BRA `(.L_x_39) ;  /* 0x0000000000440947 */ /* 0x000fea0003800000 */
[----:B------:R-:W-:-:S14]  /*3b40*/  DSETP.NAN.AND P0, PT, R8, R8, PT ;  /* 0x000000080800722a */ /* 0x000fdc0003f08000 */
[----:B------:R-:W-:Y:S05]  /*3b50*/  @P0 BRA `(.L_x_40) ;  /* 0x0000000000300947 */ /* 0x000fea0003800000 */
[----:B------:R-:W-:Y:S01]  /*3b60*/  ISETP.NE.AND P0, PT, R17, R24, PT ;  /* 0x000000181100720c */ /* 0x000fe20003f05270 */
[----:B------:R-:W-:Y:S02]  /*3b70*/  IMAD.MOV.U32 R14, RZ, RZ, 0x0 ;  /* 0x00000000ff0e7424 */ /* 0x000fe400078e00ff */
[----:B------:R-:W-:-:S10]  /*3b80*/  IMAD.MOV.U32 R15, RZ, RZ, -0x80000 ;  /* 0xfff80000ff0f7424 */ /* 0x000fd400078e00ff */
[----:B------:R-:W-:Y:S05]  /*3b90*/  @!P0 BRA `(.L_x_38) ;  /* 0x0000000000348947 */ /* 0x000fea0003800000 */
[----:B------:R-:W-:Y:S02]  /*3ba0*/  ISETP.NE.AND P0, PT, R17, 0x7ff00000, PT ;  /* 0x7ff000001100780c */ /* 0x000fe40003f05270 */
[----:B------:R-:W-:Y:S02]  /*3bb0*/  LOP3.LUT R15, R7, 0x80000000, R9, 0x48, !PT ;  /* 0x80000000070f7812 */ /* 0x000fe400078e4809 */
[----:B------:R-:W-:-:S13]  /*3bc0*/  ISETP.EQ.OR P0, PT, R24, RZ, !P0 ;  /* 0x000000ff1800720c */ /* 0x000fda0004702670 */
[----:B------:R-:W-:Y:S01]  /*3bd0*/  @P0 LOP3.LUT R5, R15, 0x7ff00000, RZ, 0xfc, !PT ;  /* 0x7ff000000f050812 */ /* 0x000fe200078efcff */
[----:B------:R-:W-:Y:S02]  /*3be0*/  @!P0 IMAD.MOV.U32 R14, RZ, RZ, RZ ;  /* 0x000000ffff0e8224 */ /* 0x000fe400078e00ff */
[----:B------:R-:W-:Y:S01]  /*3bf0*/  @P0 IMAD.MOV.U32 R14, RZ, RZ, RZ ;  /* 0x000000ffff0e0224 */ /* 0x000fe200078e00ff */
[----:B------:R-:W-:Y:S01]  /*3c00*/  @P0 MOV R15, R5 ;  /* 0x00000005000f0202 */ /* 0x000fe20000000f00 */
[----:B------:R-:W-:Y:S06]  /*3c10*/  BRA `(.L_x_38) ;  /* 0x0000000000147947 */ /* 0x000fec0003800000 */
.L_x_40:
[----:B------:R-:W-:Y:S01]  /*3c20*/  LOP3.LUT R15, R9, 0x80000, RZ, 0xfc, !PT ;  /* 0x00080000090f7812 */ /* 0x000fe200078efcff */
[----:B------:R-:W-:Y:S01]  /*3c30*/  IMAD.MOV.U32 R14, RZ, RZ, R8 ;  /* 0x000000ffff0e7224 */ /* 0x000fe200078e0008 */
[----:B------:R-:W-:Y:S06]  /*3c40*/  BRA `(.L_x_38) ;  /* 0x0000000000087947 */ /* 0x000fec0003800000 */
.L_x_39:
[----:B------:R-:W-:Y:S01]  /*3c50*/  LOP3.LUT R15, R7, 0x80000, RZ, 0xfc, !PT ;  /* 0x00080000070f7812 */ /* 0x000fe200078efcff */
[----:B------:R-:W-:-:S07]  /*3c60*/  IMAD.MOV.U32 R14, RZ, RZ, R6 ;  /* 0x000000ffff0e7224 */ /* 0x000fce00078e0006 */
.L_x_38:
[----:B------:R-:W-:Y:S05]  /*3c70*/  BSYNC.RECONVERGENT B1 ;  /* 0x0000000000017941 */ /* 0x000fea0003800200 */
.L_x_36:
[----:B------:R-:W-:Y:S02]  /*3c80*/  IMAD.MOV.U32 R5, RZ, RZ, 0x0 ;  /* 0x00000000ff057424 */ /* 0x000fe400078e00ff */
[----:B------:R-:W-:Y:S02]  /*3c90*/  IMAD.MOV.U32 R12, RZ, RZ, R14 ;  /* 0x000000ffff0c7224 */ /* 0x000fe400078e000e */
[----:B------:R-:W-:Y:S01]  /*3ca0*/  IMAD.MOV.U32 R13, RZ, RZ, R15 ;  /* 0x000000ffff0d7224 */ /* 0x000fe200078e000f */
[----:B------:R-:W-:Y:S06]  /*3cb0*/  RET.REL.NODEC R4 `(_Z38calculate_multi_dataset_std_dev_kernelPPcPPiS2_S1_iPjS3_Pdii) ;  /* 0xffffffc004d07950 */ /* 0x000fec0003c3ffff */
        .weak           $__internal_1_$__cuda_sm20_dsqrt_rn_f64_mediumpath_v1
        .type           $__internal_1_$__cuda_sm20_dsqrt_rn_f64_mediumpath_v1,@function
        .size           $__internal_1_$__cuda_sm20_dsqrt_rn_f64_mediumpath_v1,(.L_x_47 - $__internal_1_$__cuda_sm20_dsqrt_rn_f64_mediumpath_v1)
$__internal_1_$__cuda_sm20_dsqrt_rn_f64_mediumpath_v1:
[----:B------:R-:W-:Y:S01]  /*3cc0*/  ISETP.GE.U32.AND P0, PT, R14, -0x3400000, PT ;  /* 0xfcc000000e00780c */ /* 0x000fe20003f06070 */
[----:B------:R-:W-:Y:S01]  /*3cd0*/  BSSY.RECONVERGENT B1, `(.L_x_41) ;  /* 0x0000024000017945 */ /* 0x000fe20003800200 */
[----:B------:R-:W-:-:S11]  /*3ce0*/  IMAD.MOV.U32 R5, RZ, RZ, R9 ;  /* 0x000000ffff057224 */ /* 0x000fd600078e0009 */
[----:B------:R-:W-:Y:S05]  /*3cf0*/  @!P0 BRA `(.L_x_42) ;  /* 0x0000000000208947 */ /* 0x000fea0003800000 */
[----:B------:R-:W-:-:S10]  /*3d00*/  DFMA.RM R6, R12, R6, R10 ;  /* 0x000000060c06722b */ /* 0x000fd4000000400a */
[----:B------:R-:W-:-:S05]  /*3d10*/  IADD3 R10, P0, PT, R6, 0x1, RZ ;  /* 0x00000001060a7810 */ /* 0x000fca0007f1e0ff */
[----:B------:R-:W-:-:S06]  /*3d20*/  IMAD.X R11, RZ, RZ, R7, P0 ;  /* 0x000000ffff0b7224 */ /* 0x000fcc00000e0607 */
[----:B------:R-:W-:-:S08]  /*3d30*/  DFMA.RP R4, -R6, R10, R4 ;  /* 0x0000000a0604722b */ /* 0x000fd00000008104 */
[----:B------:R-:W-:-:S06]  /*3d40*/  DSETP.GT.AND P0, PT, R4, RZ, PT ;  /* 0x000000ff0400722a */ /* 0x000fcc0003f04000 */
[----:B------:R-:W-:Y:S02]  /*3d50*/  FSEL R6, R10, R6, P0 ;  /* 0x000000060a067208 */ /* 0x000fe40000000000 */
[----:B------:R-:W-:Y:S01]  /*3d60*/  FSEL R7, R11, R7, P0 ;  /* 0x000000070b077208 */ /* 0x000fe20000000000 */
[----:B------:R-:W-:Y:S06]  /*3d70*/  BRA `(.L_x_43) ;  /* 0x0000000000647947 */ /* 0x000fec0003800000 */
.L_x_42:
[----:B------:R-:W-:-:S14]  /*3d80*/  DSETP.NE.AND P0, PT, R4, RZ, PT ;  /* 0x000000ff0400722a */ /* 0x000fdc0003f05000 */
[----:B------:R-:W-:Y:S05]  /*3d90*/  @!P0 BRA `(.L_x_44) ;  /* 0x0000000000588947 */ /* 0x000fea0003800000 */
[----:B------:R-:W-:-:S13]  /*3da0*/  ISETP.GE.AND P0, PT, R5, RZ, PT ;  /* 0x000000ff0500720c */ /* 0x000fda0003f06270 */
[----:B------:R-:W-:Y:S02]  /*3db0*/  @!P0 IMAD.MOV.U32 R6, RZ, RZ, 0x0 ;  /* 0x00000000ff068424 */ /* 0x000fe400078e00ff */
[----:B------:R-:W-:Y:S01]  /*3dc0*/  @!P0 IMAD.MOV.U32 R7, RZ, RZ, -0x80000 ;  /* 0xfff80000ff078424 */ /* 0x000fe200078e00ff */
[----:B------:R-:W-:Y:S06]  /*3dd0*/  @!P0 BRA `(.L_x_43) ;  /* 0x00000000004c8947 */ /* 0x000fec0003800000 */
[----:B------:R-:W-:-:S13]  /*3de0*/  ISETP.GT.AND P0, PT, R5, 0x7fefffff, PT ;  /* 0x7fefffff0500780c */ /* 0x000fda0003f04270 */
[----:B------:R-:W-:Y:S05]  /*3df0*/  @P0 BRA `(.L_x_44) ;  /* 0x0000000000400947 */ /* 0x000fea0003800000 */
[----:B------:R-:W-:Y:S01]  /*3e00*/  DMUL R4, R4, 8.11296384146066816958e+31 ;  /* 0x4690000004047828 */ /* 0x000fe20000000000 */
[----:B------:R-:W-:Y:S02]  /*3e10*/  IMAD.MOV.U32 R6, RZ, RZ, RZ ;  /* 0x000000ffff067224 */ /* 0x000fe400078e00ff */
[----:B------:R-:W-:Y:S02]  /*3e20*/  IMAD.MOV.U32 R12, RZ, RZ, 0x0 ;  /* 0x00000000ff0c7424 */ /* 0x000fe400078e00ff */
[----:B------:R-:W-:Y:S01]  /*3e30*/  IMAD.MOV.U32 R13, RZ, RZ, 0x3fd80000 ;  /* 0x3fd80000ff0d7424 */ /* 0x000fe200078e00ff */
[----:B------:R-:W0:Y:S02]  /*3e40*/  MUFU.RSQ64H R7, R5 ;  /* 0x0000000500077308 */ /* 0x000e240000001c00 */
[----:B0-----:R-:W-:-:S08]  /*3e50*/  DMUL R10, R6, R6 ;  /* 0x00000006060a7228 */ /* 0x001fd00000000000 */
[----:B------:R-:W-:-:S08]  /*3e60*/  DFMA R10, R4, -R10, 1 ;  /* 0x3ff00000040a742b */ /* 0x000fd0000000080a */
[----:B------:R-:W-:Y:S02]  /*3e70*/  DFMA R12, R10, R12, 0.5 ;  /* 0x3fe000000a0c742b */ /* 0x000fe4000000000c */
[----:B------:R-:W-:-:S08]  /*3e80*/  DMUL R10, R6, R10 ;  /* 0x0000000a060a7228 */ /* 0x000fd00000000000 */
[----:B------:R-:W-:-:S08]  /*3e90*/  DFMA R10, R12, R10, R6 ;  /* 0x0000000a0c0a722b */ /* 0x000fd00000000006 */
[----:B------:R-:W-:Y:S02]  /*3ea0*/  DMUL R6, R4, R10 ;  /* 0x0000000a04067228 */ /* 0x000fe40000000000 */
[----:B------:R-:W-:-:S06]  /*3eb0*/  VIADD R11, R11, 0xfff00000 ;  /* 0xfff000000b0b7836 */ /* 0x000fcc0000000000 */
[----:B------:R-:W-:-:S08]  /*3ec0*/  DFMA R12, R6, -R6, R4 ;  /* 0x80000006060c722b */ /* 0x000fd00000000004 */
[----:B------:R-:W-:-:S10]  /*3ed0*/  DFMA R6, R10, R12, R6 ;  /* 0x0000000c0a06722b */ /* 0x000fd40000000006 */
[----:B------:R-:W-:Y:S01]  /*3ee0*/  VIADD R7, R7, 0xfcb00000 ;  /* 0xfcb0000007077836 */ /* 0x000fe20000000000 */
[----:B------:R-:W-:Y:S06]  /*3ef0*/  BRA `(.L_x_43) ;  /* 0x0000000000047947 */ /* 0x000fec0003800000 */
.L_x_44:
[----:B------:R-:W-:-:S11]  /*3f00*/  DADD R6, R4, R4 ;  /* 0x0000000004067229 */ /* 0x000fd60000000004 */
.L_x_43:
[----:B------:R-:W-:Y:S05]  /*3f10*/  BSYNC.RECONVERGENT B1 ;  /* 0x0000000000017941 */ /* 0x000fea0003800200 */
.L_x_41:
[----:B------:R-:W-:Y:S02]  /*3f20*/  IMAD.MOV.U32 R9, RZ, RZ, 0x0 ;  /* 0x00000000ff097424 */ /* 0x000fe400078e00ff */
[----:B------:R-:W-:Y:S02]  /*3f30*/  IMAD.MOV.U32 R10, RZ, RZ, R6 ;  /* 0x000000ffff0a7224 */ /* 0x000fe400078e0006 */
[----:B------:R-:W-:Y:S01]  /*3f40*/  IMAD.MOV.U32 R11, RZ, RZ, R7 ;  /* 0x000000ffff0b7224 */ /* 0x000fe200078e0007 */
[----:B------:R-:W-:Y:S06]  /*3f50*/  RET.REL.NODEC R8 `(_Z38calculate_multi_dataset_std_dev_kernelPPcPPiS2_S1_iPjS3_Pdii) ;  /* 0xffffffc008287950 */ /* 0x000fec0003c3ffff */
.L_x_45:
        /* <DEDUP_REMOVED lines=10> */
.L_x_47:


//--------------------- .nv.global.init           --------------------------
	.section	.nv.global.init,"aw",@progbits
	.align	4
.nv.global.init:
	.type		mrg32k3aM1SubSeq,@object
	.size		mrg32k3aM1SubSeq,(mrg32k3aM2SubSeq - mrg32k3aM1SubSeq)
mrg32k3aM1SubSeq:
        /*0000*/ 	.byte	0x0b, 0xcc, 0xee, 0x04, 0x73, 0x29, 0x8b, 0x6f, 0xf6, 0x53, 0x03, 0xf6, 0x23, 0xf6, 0xea, 0xda
        /* <DEDUP_REMOVED lines=125> */
	.type		mrg32k3aM2SubSeq,@object
	.size		mrg32k3aM2SubSeq,(mrg32k3aM1 - mrg32k3aM2SubSeq)
mrg32k3aM2SubSeq:
        /* <DEDUP_REMOVED lines=126> */
	.type		mrg32k3aM1,@object
	.size		mrg32k3aM1,(mrg32k3aM1Seq - mrg32k3aM1)
mrg32k3aM1:
        /* <DEDUP_REMOVED lines=144> */
	.type		mrg32k3aM1Seq,@object
	.size		mrg32k3aM1Seq,(mrg32k3aM2 - mrg32k3aM1Seq)
mrg32k3aM1Seq:
        /* <DEDUP_REMOVED lines=144> */
	.type		mrg32k3aM2,@object
	.size		mrg32k3aM2,(mrg32k3aM2Seq - mrg32k3aM2)
mrg32k3aM2:
        /* <DEDUP_REMOVED lines=144> */
	.type		mrg32k3aM2Seq,@object
	.size		mrg32k3aM2Seq,(precalc_xorwow_matrix - mrg32k3aM2Seq)
mrg32k3aM2Seq:
        /* <DEDUP_REMOVED lines=144> */
	.type		precalc_xorwow_matrix,@object
	.size		precalc_xorwow_matrix,(precalc_xorwow_offset_matrix - precalc_xorwow_matrix)
precalc_xorwow_matrix:
        /* <DEDUP_REMOVED lines=6400> */
	.type		precalc_xorwow_offset_matrix,@object
	.size		precalc_xorwow_offset_matrix,(.L_1 - precalc_xorwow_offset_matrix)
precalc_xorwow_offset_matrix:
        /* <DEDUP_REMOVED lines=6400> */
.L_1:


//--------------------- .nv.shared.reserved.0     --------------------------
	.section	.nv.shared.reserved.0,"aw",@nobits
	.weak		__nv_reservedSMEM_offset_0_alias
	.size		__nv_reservedSMEM_offset_0_alias, 0, 64
	.other		__nv_reservedSMEM_offset_0_alias,@"STO_CUDA_RESERVED_SHARED STV_DEFAULT"
__nv_reservedSMEM_offset_0_alias:
	.zero		0
	.zero		64


//--------------------- .nv.constant0._Z21generate_seeds_kernelPjS_iy --------------------------
	.section	.nv.constant0._Z21generate_seeds_kernelPjS_iy,"a",@progbits
	.sectionflags	@""
	.align	4
.nv.constant0._Z21generate_seeds_kernelPjS_iy:
	.zero		928


//--------------------- .nv.constant0._Z38calculate_multi_dataset_std_dev_kernelPPcPPiS2_S1_iPjS3_Pdii --------------------------
	.section	.nv.constant0._Z38calculate_multi_dataset_std_dev_kernelPPcPPiS2_S1_iPjS3_Pdii,"a",@progbits
	.sectionflags	@""
	.align	4
.nv.constant0._Z38calculate_multi_dataset_std_dev_kernelPPcPPiS2_S1_iPjS3_Pdii:
	.zero		968


//--------------------- SYMBOLS --------------------------

	.type		.nv.reservedSmem.offset0,@object
	.size		.nv.reservedSmem.offset0,0x4
